//
// Generated by NVIDIA NVVM Compiler
//
// Compiler Build ID: CL-36424714
// Cuda compilation tools, release 13.0, V13.0.88
// Based on NVVM 20.0.0
//

.version 9.0
.target sm_100
.address_size 64

	// .globl	_Z15matmul_tiled_2dPfS_S_iiii
// _ZZ15matmul_tiled_2dPfS_S_iiiiE2As has been demoted
// _ZZ15matmul_tiled_2dPfS_S_iiiiE2Bs has been demoted
// _ZZ15matmul_tiled_3dPfS_S_iiiiE2As has been demoted
// _ZZ15matmul_tiled_3dPfS_S_iiiiE2Bs has been demoted
// _ZZ22matmul_nested_tiled_3dPfS_S_iiiiE4sh_A has been demoted
// _ZZ22matmul_nested_tiled_3dPfS_S_iiiiE4sh_B has been demoted

.visible .entry _Z15matmul_tiled_2dPfS_S_iiii(
	.param .u64 .ptr .align 1 _Z15matmul_tiled_2dPfS_S_iiii_param_0,
	.param .u64 .ptr .align 1 _Z15matmul_tiled_2dPfS_S_iiii_param_1,
	.param .u64 .ptr .align 1 _Z15matmul_tiled_2dPfS_S_iiii_param_2,
	.param .u32 _Z15matmul_tiled_2dPfS_S_iiii_param_3,
	.param .u32 _Z15matmul_tiled_2dPfS_S_iiii_param_4,
	.param .u32 _Z15matmul_tiled_2dPfS_S_iiii_param_5,
	.param .u32 _Z15matmul_tiled_2dPfS_S_iiii_param_6
)
{
	.reg .pred 	%p<12>;
	.reg .b32 	%r<47>;
	.reg .b32 	%f<63>;
	.reg .b64 	%rd<13>;
	// demoted variable
	.shared .align 4 .b8 _ZZ15matmul_tiled_2dPfS_S_iiiiE2As[1024];
	// demoted variable
	.shared .align 4 .b8 _ZZ15matmul_tiled_2dPfS_S_iiiiE2Bs[1024];
	ld.param.u64 	%rd4, [_Z15matmul_tiled_2dPfS_S_iiii_param_0];
	ld.param.u64 	%rd5, [_Z15matmul_tiled_2dPfS_S_iiii_param_1];
	ld.param.u64 	%rd6, [_Z15matmul_tiled_2dPfS_S_iiii_param_2];
	ld.param.u32 	%r25, [_Z15matmul_tiled_2dPfS_S_iiii_param_4];
	ld.param.u32 	%r26, [_Z15matmul_tiled_2dPfS_S_iiii_param_5];
	ld.param.u32 	%r27, [_Z15matmul_tiled_2dPfS_S_iiii_param_6];
	mov.u32 	%r42, %tid.x;
	mov.u32 	%r44, %tid.y;
	mov.u32 	%r28, %ctaid.y;
	shl.b32 	%r29, %r28, 4;
	add.s32 	%r3, %r29, %r44;
	mov.u32 	%r30, %ctaid.x;
	shl.b32 	%r4, %r30, 4;
	add.s32 	%r5, %r4, %r42;
	mov.u32 	%r6, %ctaid.z;
	setp.lt.s32 	%p1, %r26, 1;
	mov.f32 	%f62, 0f00000000;
	@%p1 bra 	$L__BB0_7;
	add.s32 	%r31, %r26, 15;
	shr.u32 	%r32, %r31, 4;
	shl.b32 	%r33, %r44, 6;
	mov.u32 	%r34, _ZZ15matmul_tiled_2dPfS_S_iiiiE2As;
	add.s32 	%r7, %r34, %r33;
	shl.b32 	%r35, %r42, 2;
	add.s32 	%r8, %r7, %r35;
	mad.lo.s32 	%r36, %r25, %r6, %r3;
	mov.u32 	%r37, _ZZ15matmul_tiled_2dPfS_S_iiiiE2Bs;
	add.s32 	%r10, %r37, %r35;
	add.s32 	%r9, %r10, %r33;
	neg.s32 	%r46, %r32;
	mad.lo.s32 	%r38, %r26, %r6, %r44;
	mad.lo.s32 	%r39, %r27, %r38, %r42;
	add.s32 	%r45, %r39, %r4;
	shl.b32 	%r13, %r27, 4;
	mad.lo.s32 	%r43, %r36, %r26, %r42;
	cvta.to.global.u64 	%rd1, %rd4;
	cvta.to.global.u64 	%rd2, %rd5;
	mov.f32 	%f62, 0f00000000;
$L__BB0_2:
	setp.ge.s32 	%p2, %r3, %r25;
	mul.wide.s32 	%rd7, %r43, 4;
	add.s64 	%rd3, %rd1, %rd7;
	setp.ge.s32 	%p3, %r42, %r26;
	mov.f32 	%f60, 0f00000000;
	or.pred  	%p4, %p2, %p3;
	@%p4 bra 	$L__BB0_4;
	ld.global.f32 	%f60, [%rd3];
$L__BB0_4:
	setp.ge.s32 	%p5, %r5, %r27;
	st.shared.f32 	[%r8], %f60;
	setp.ge.s32 	%p6, %r44, %r26;
	mov.f32 	%f61, 0f00000000;
	or.pred  	%p7, %p5, %p6;
	@%p7 bra 	$L__BB0_6;
	mul.wide.s32 	%rd8, %r45, 4;
	add.s64 	%rd9, %rd2, %rd8;
	ld.global.f32 	%f61, [%rd9];
$L__BB0_6:
	st.shared.f32 	[%r9], %f61;
	bar.sync 	0;
	ld.shared.f32 	%f12, [%r7];
	ld.shared.f32 	%f13, [%r10];
	fma.rn.f32 	%f14, %f12, %f13, %f62;
	ld.shared.f32 	%f15, [%r7+4];
	ld.shared.f32 	%f16, [%r10+64];
	fma.rn.f32 	%f17, %f15, %f16, %f14;
	ld.shared.f32 	%f18, [%r7+8];
	ld.shared.f32 	%f19, [%r10+128];
	fma.rn.f32 	%f20, %f18, %f19, %f17;
	ld.shared.f32 	%f21, [%r7+12];
	ld.shared.f32 	%f22, [%r10+192];
	fma.rn.f32 	%f23, %f21, %f22, %f20;
	ld.shared.f32 	%f24, [%r7+16];
	ld.shared.f32 	%f25, [%r10+256];
	fma.rn.f32 	%f26, %f24, %f25, %f23;
	ld.shared.f32 	%f27, [%r7+20];
	ld.shared.f32 	%f28, [%r10+320];
	fma.rn.f32 	%f29, %f27, %f28, %f26;
	ld.shared.f32 	%f30, [%r7+24];
	ld.shared.f32 	%f31, [%r10+384];
	fma.rn.f32 	%f32, %f30, %f31, %f29;
	ld.shared.f32 	%f33, [%r7+28];
	ld.shared.f32 	%f34, [%r10+448];
	fma.rn.f32 	%f35, %f33, %f34, %f32;
	ld.shared.f32 	%f36, [%r7+32];
	ld.shared.f32 	%f37, [%r10+512];
	fma.rn.f32 	%f38, %f36, %f37, %f35;
	ld.shared.f32 	%f39, [%r7+36];
	ld.shared.f32 	%f40, [%r10+576];
	fma.rn.f32 	%f41, %f39, %f40, %f38;
	ld.shared.f32 	%f42, [%r7+40];
	ld.shared.f32 	%f43, [%r10+640];
	fma.rn.f32 	%f44, %f42, %f43, %f41;
	ld.shared.f32 	%f45, [%r7+44];
	ld.shared.f32 	%f46, [%r10+704];
	fma.rn.f32 	%f47, %f45, %f46, %f44;
	ld.shared.f32 	%f48, [%r7+48];
	ld.shared.f32 	%f49, [%r10+768];
	fma.rn.f32 	%f50, %f48, %f49, %f47;
	ld.shared.f32 	%f51, [%r7+52];
	ld.shared.f32 	%f52, [%r10+832];
	fma.rn.f32 	%f53, %f51, %f52, %f50;
	ld.shared.f32 	%f54, [%r7+56];
	ld.shared.f32 	%f55, [%r10+896];
	fma.rn.f32 	%f56, %f54, %f55, %f53;
	ld.shared.f32 	%f57, [%r7+60];
	ld.shared.f32 	%f58, [%r10+960];
	fma.rn.f32 	%f62, %f57, %f58, %f56;
	bar.sync 	0;
	add.s32 	%r46, %r46, 1;
	setp.ne.s32 	%p8, %r46, 0;
	add.s32 	%r45, %r45, %r13;
	add.s32 	%r44, %r44, 16;
	add.s32 	%r43, %r43, 16;
	add.s32 	%r42, %r42, 16;
	@%p8 bra 	$L__BB0_2;
$L__BB0_7:
	setp.ge.s32 	%p9, %r3, %r25;
	setp.ge.s32 	%p10, %r5, %r27;
	or.pred  	%p11, %p9, %p10;
	@%p11 bra 	$L__BB0_9;
	mad.lo.s32 	%r40, %r25, %r6, %r3;
	mad.lo.s32 	%r41, %r40, %r27, %r5;
	cvta.to.global.u64 	%rd10, %rd6;
	mul.wide.s32 	%rd11, %r41, 4;
	add.s64 	%rd12, %rd10, %rd11;
	st.global.f32 	[%rd12], %f62;
$L__BB0_9:
	ret;

}
	// .globl	_Z15matmul_tiled_3dPfS_S_iiii
.visible .entry _Z15matmul_tiled_3dPfS_S_iiii(
	.param .u64 .ptr .align 1 _Z15matmul_tiled_3dPfS_S_iiii_param_0,
	.param .u64 .ptr .align 1 _Z15matmul_tiled_3dPfS_S_iiii_param_1,
	.param .u64 .ptr .align 1 _Z15matmul_tiled_3dPfS_S_iiii_param_2,
	.param .u32 _Z15matmul_tiled_3dPfS_S_iiii_param_3,
	.param .u32 _Z15matmul_tiled_3dPfS_S_iiii_param_4,
	.param .u32 _Z15matmul_tiled_3dPfS_S_iiii_param_5,
	.param .u32 _Z15matmul_tiled_3dPfS_S_iiii_param_6
)
{
	.reg .pred 	%p<38>;
	.reg .b32 	%r<80>;
	.reg .b32 	%f<119>;
	.reg .b64 	%rd<22>;
	// demoted variable
	.shared .align 4 .b8 _ZZ15matmul_tiled_3dPfS_S_iiiiE2As[2048];
	// demoted variable
	.shared .align 4 .b8 _ZZ15matmul_tiled_3dPfS_S_iiiiE2Bs[2048];
	ld.param.u64 	%rd4, [_Z15matmul_tiled_3dPfS_S_iiii_param_0];
	ld.param.u64 	%rd5, [_Z15matmul_tiled_3dPfS_S_iiii_param_1];
	ld.param.u32 	%r36, [_Z15matmul_tiled_3dPfS_S_iiii_param_3];
	ld.param.u32 	%r37, [_Z15matmul_tiled_3dPfS_S_iiii_param_4];
	ld.param.u32 	%r38, [_Z15matmul_tiled_3dPfS_S_iiii_param_5];
	ld.param.u32 	%r39, [_Z15matmul_tiled_3dPfS_S_iiii_param_6];
	cvta.to.global.u64 	%rd1, %rd5;
	cvta.to.global.u64 	%rd2, %rd4;
	mov.u32 	%r1, %tid.x;
	mov.u32 	%r2, %tid.y;
	mov.u32 	%r3, %tid.z;
	mov.u32 	%r40, %ctaid.y;
	shl.b32 	%r41, %r40, 3;
	add.s32 	%r4, %r41, %r2;
	mov.u32 	%r42, %ctaid.x;
	shl.b32 	%r5, %r42, 3;
	add.s32 	%r6, %r5, %r1;
	mov.u32 	%r43, %ctaid.z;
	mov.u32 	%r44, %ntid.z;
	mad.lo.s32 	%r7, %r43, %r44, %r3;
	setp.lt.s32 	%p2, %r38, 1;
	mov.f32 	%f118, 0f00000000;
	@%p2 bra 	$L__BB1_27;
	add.s32 	%r8, %r38, 7;
	setp.lt.s32 	%p3, %r7, %r36;
	setp.lt.s32 	%p4, %r4, %r37;
	and.pred  	%p1, %p3, %p4;
	shl.b32 	%r47, %r3, 8;
	mov.u32 	%r48, _ZZ15matmul_tiled_3dPfS_S_iiiiE2As;
	add.s32 	%r49, %r48, %r47;
	shl.b32 	%r50, %r2, 5;
	add.s32 	%r9, %r49, %r50;
	shl.b32 	%r51, %r1, 2;
	add.s32 	%r10, %r9, %r51;
	mad.lo.s32 	%r52, %r37, %r7, %r4;
	mul.lo.s32 	%r11, %r52, %r38;
	mov.u32 	%r53, _ZZ15matmul_tiled_3dPfS_S_iiiiE2Bs;
	add.s32 	%r54, %r53, %r47;
	add.s32 	%r14, %r54, %r51;
	add.s32 	%r12, %r14, %r50;
	mul.lo.s32 	%r13, %r38, %r7;
	setp.lt.u32 	%p5, %r38, 9;
	mov.f32 	%f118, 0f00000000;
	mov.b32 	%r79, 0;
	@%p5 bra 	$L__BB1_19;
	shr.u32 	%r55, %r8, 3;
	and.b32  	%r56, %r55, 268435454;
	neg.s32 	%r78, %r56;
	add.s32 	%r57, %r2, %r13;
	add.s32 	%r58, %r57, 8;
	mad.lo.s32 	%r59, %r39, %r58, %r1;
	add.s32 	%r76, %r59, %r5;
	shl.b32 	%r17, %r39, 4;
	mad.lo.s32 	%r60, %r39, %r57, %r1;
	add.s32 	%r75, %r60, %r5;
	add.s32 	%r74, %r1, %r11;
	mov.f32 	%f118, 0f00000000;
	not.pred 	%p6, %p1;
	mov.u32 	%r73, %r1;
	mov.u32 	%r77, %r2;
$L__BB1_3:
	mov.f32 	%f107, 0f00000000;
	@%p6 bra 	$L__BB1_6;
	setp.ge.s32 	%p7, %r73, %r38;
	@%p7 bra 	$L__BB1_6;
	mul.wide.s32 	%rd6, %r74, 4;
	add.s64 	%rd7, %rd2, %rd6;
	ld.global.f32 	%f107, [%rd7];
$L__BB1_6:
	setp.ge.s32 	%p8, %r6, %r39;
	setp.ge.s32 	%p9, %r7, %r36;
	st.shared.f32 	[%r10], %f107;
	setp.ge.s32 	%p10, %r77, %r38;
	or.pred  	%p11, %p9, %p10;
	mov.f32 	%f108, 0f00000000;
	or.pred  	%p12, %p8, %p11;
	@%p12 bra 	$L__BB1_8;
	mul.wide.s32 	%rd8, %r75, 4;
	add.s64 	%rd9, %rd1, %rd8;
	ld.global.f32 	%f108, [%rd9];
$L__BB1_8:
	st.shared.f32 	[%r12], %f108;
	bar.sync 	0;
	@%p9 bra 	$L__BB1_10;
	ld.shared.f32 	%f30, [%r9];
	ld.shared.f32 	%f31, [%r14];
	fma.rn.f32 	%f32, %f30, %f31, %f118;
	ld.shared.f32 	%f33, [%r9+4];
	ld.shared.f32 	%f34, [%r14+32];
	fma.rn.f32 	%f35, %f33, %f34, %f32;
	ld.shared.f32 	%f36, [%r9+8];
	ld.shared.f32 	%f37, [%r14+64];
	fma.rn.f32 	%f38, %f36, %f37, %f35;
	ld.shared.f32 	%f39, [%r9+12];
	ld.shared.f32 	%f40, [%r14+96];
	fma.rn.f32 	%f41, %f39, %f40, %f38;
	ld.shared.f32 	%f42, [%r9+16];
	ld.shared.f32 	%f43, [%r14+128];
	fma.rn.f32 	%f44, %f42, %f43, %f41;
	ld.shared.f32 	%f45, [%r9+20];
	ld.shared.f32 	%f46, [%r14+160];
	fma.rn.f32 	%f47, %f45, %f46, %f44;
	ld.shared.f32 	%f48, [%r9+24];
	ld.shared.f32 	%f49, [%r14+192];
	fma.rn.f32 	%f50, %f48, %f49, %f47;
	ld.shared.f32 	%f51, [%r9+28];
	ld.shared.f32 	%f52, [%r14+224];
	fma.rn.f32 	%f118, %f51, %f52, %f50;
$L__BB1_10:
	bar.sync 	0;
	mov.f32 	%f110, 0f00000000;
	@%p6 bra 	$L__BB1_13;
	add.s32 	%r61, %r73, 8;
	setp.ge.s32 	%p15, %r61, %r38;
	@%p15 bra 	$L__BB1_13;
	add.s32 	%r62, %r74, 8;
	mul.wide.s32 	%rd10, %r62, 4;
	add.s64 	%rd11, %rd2, %rd10;
	ld.global.f32 	%f110, [%rd11];
$L__BB1_13:
	st.shared.f32 	[%r10], %f110;
	add.s32 	%r63, %r77, 8;
	setp.ge.s32 	%p18, %r63, %r38;
	or.pred  	%p19, %p9, %p18;
	mov.f32 	%f111, 0f00000000;
	or.pred  	%p20, %p8, %p19;
	@%p20 bra 	$L__BB1_15;
	mul.wide.s32 	%rd12, %r76, 4;
	add.s64 	%rd13, %rd1, %rd12;
	ld.global.f32 	%f111, [%rd13];
$L__BB1_15:
	setp.ge.s32 	%p21, %r7, %r36;
	st.shared.f32 	[%r12], %f111;
	bar.sync 	0;
	@%p21 bra 	$L__BB1_17;
	ld.shared.f32 	%f56, [%r9];
	ld.shared.f32 	%f57, [%r14];
	fma.rn.f32 	%f58, %f56, %f57, %f118;
	ld.shared.f32 	%f59, [%r9+4];
	ld.shared.f32 	%f60, [%r14+32];
	fma.rn.f32 	%f61, %f59, %f60, %f58;
	ld.shared.f32 	%f62, [%r9+8];
	ld.shared.f32 	%f63, [%r14+64];
	fma.rn.f32 	%f64, %f62, %f63, %f61;
	ld.shared.f32 	%f65, [%r9+12];
	ld.shared.f32 	%f66, [%r14+96];
	fma.rn.f32 	%f67, %f65, %f66, %f64;
	ld.shared.f32 	%f68, [%r9+16];
	ld.shared.f32 	%f69, [%r14+128];
	fma.rn.f32 	%f70, %f68, %f69, %f67;
	ld.shared.f32 	%f71, [%r9+20];
	ld.shared.f32 	%f72, [%r14+160];
	fma.rn.f32 	%f73, %f71, %f72, %f70;
	ld.shared.f32 	%f74, [%r9+24];
	ld.shared.f32 	%f75, [%r14+192];
	fma.rn.f32 	%f76, %f74, %f75, %f73;
	ld.shared.f32 	%f77, [%r9+28];
	ld.shared.f32 	%f78, [%r14+224];
	fma.rn.f32 	%f118, %f77, %f78, %f76;
$L__BB1_17:
	bar.sync 	0;
	add.s32 	%r78, %r78, 2;
	add.s32 	%r77, %r77, 16;
	add.s32 	%r76, %r76, %r17;
	add.s32 	%r75, %r75, %r17;
	add.s32 	%r74, %r74, 16;
	add.s32 	%r73, %r73, 16;
	setp.ne.s32 	%p22, %r78, 0;
	@%p22 bra 	$L__BB1_3;
	and.b32  	%r79, %r8, 2147483632;
$L__BB1_19:
	and.b32  	%r64, %r8, 8;
	setp.eq.s32 	%p23, %r64, 0;
	@%p23 bra 	$L__BB1_27;
	add.s32 	%r65, %r79, %r1;
	setp.ge.s32 	%p24, %r65, %r38;
	not.pred 	%p25, %p1;
	mov.f32 	%f115, 0f00000000;
	or.pred  	%p26, %p25, %p24;
	@%p26 bra 	$L__BB1_22;
	add.s32 	%r66, %r65, %r11;
	mul.wide.s32 	%rd14, %r66, 4;
	add.s64 	%rd15, %rd2, %rd14;
	ld.global.f32 	%f115, [%rd15];
$L__BB1_22:
	setp.ge.s32 	%p27, %r6, %r39;
	setp.ge.s32 	%p28, %r7, %r36;
	st.shared.f32 	[%r10], %f115;
	add.s32 	%r67, %r79, %r2;
	setp.ge.s32 	%p29, %r67, %r38;
	or.pred  	%p30, %p28, %p29;
	mov.f32 	%f116, 0f00000000;
	or.pred  	%p31, %p27, %p30;
	@%p31 bra 	$L__BB1_24;
	add.s32 	%r68, %r67, %r13;
	mad.lo.s32 	%r69, %r68, %r39, %r6;
	mul.wide.s32 	%rd16, %r69, 4;
	add.s64 	%rd17, %rd1, %rd16;
	ld.global.f32 	%f116, [%rd17];
$L__BB1_24:
	setp.ge.s32 	%p32, %r7, %r36;
	st.shared.f32 	[%r12], %f116;
	bar.sync 	0;
	@%p32 bra 	$L__BB1_26;
	ld.shared.f32 	%f81, [%r9];
	ld.shared.f32 	%f82, [%r14];
	fma.rn.f32 	%f83, %f81, %f82, %f118;
	ld.shared.f32 	%f84, [%r9+4];
	ld.shared.f32 	%f85, [%r14+32];
	fma.rn.f32 	%f86, %f84, %f85, %f83;
	ld.shared.f32 	%f87, [%r9+8];
	ld.shared.f32 	%f88, [%r14+64];
	fma.rn.f32 	%f89, %f87, %f88, %f86;
	ld.shared.f32 	%f90, [%r9+12];
	ld.shared.f32 	%f91, [%r14+96];
	fma.rn.f32 	%f92, %f90, %f91, %f89;
	ld.shared.f32 	%f93, [%r9+16];
	ld.shared.f32 	%f94, [%r14+128];
	fma.rn.f32 	%f95, %f93, %f94, %f92;
	ld.shared.f32 	%f96, [%r9+20];
	ld.shared.f32 	%f97, [%r14+160];
	fma.rn.f32 	%f98, %f96, %f97, %f95;
	ld.shared.f32 	%f99, [%r9+24];
	ld.shared.f32 	%f100, [%r14+192];
	fma.rn.f32 	%f101, %f99, %f100, %f98;
	ld.shared.f32 	%f102, [%r9+28];
	ld.shared.f32 	%f103, [%r14+224];
	fma.rn.f32 	%f118, %f102, %f103, %f101;
$L__BB1_26:
	bar.sync 	0;
$L__BB1_27:
	setp.ge.s32 	%p33, %r7, %r36;
	setp.ge.s32 	%p34, %r4, %r37;
	or.pred  	%p35, %p33, %p34;
	setp.ge.s32 	%p36, %r6, %r39;
	or.pred  	%p37, %p35, %p36;
	@%p37 bra 	$L__BB1_29;
	ld.param.u64 	%rd21, [_Z15matmul_tiled_3dPfS_S_iiii_param_2];
	mad.lo.s32 	%r71, %r37, %r7, %r4;
	mad.lo.s32 	%r72, %r71, %r39, %r6;
	cvta.to.global.u64 	%rd18, %rd21;
	mul.wide.s32 	%rd19, %r72, 4;
	add.s64 	%rd20, %rd18, %rd19;
	st.global.f32 	[%rd20], %f118;
$L__BB1_29:
	ret;

}
	// .globl	_Z22matmul_nested_tiled_3dPfS_S_iiii
.visible .entry _Z22matmul_nested_tiled_3dPfS_S_iiii(
	.param .u64 .ptr .align 1 _Z22matmul_nested_tiled_3dPfS_S_iiii_param_0,
	.param .u64 .ptr .align 1 _Z22matmul_nested_tiled_3dPfS_S_iiii_param_1,
	.param .u64 .ptr .align 1 _Z22matmul_nested_tiled_3dPfS_S_iiii_param_2,
	.param .u32 _Z22matmul_nested_tiled_3dPfS_S_iiii_param_3,
	.param .u32 _Z22matmul_nested_tiled_3dPfS_S_iiii_param_4,
	.param .u32 _Z22matmul_nested_tiled_3dPfS_S_iiii_param_5,
	.param .u32 _Z22matmul_nested_tiled_3dPfS_S_iiii_param_6
)
{
	.reg .pred 	%p<50>;
	.reg .b32 	%r<59>;
	.reg .b32 	%f<75>;
	.reg .b64 	%rd<15>;
	// demoted variable
	.shared .align 4 .b8 _ZZ22matmul_nested_tiled_3dPfS_S_iiiiE4sh_A[2048];
	// demoted variable
	.shared .align 4 .b8 _ZZ22matmul_nested_tiled_3dPfS_S_iiiiE4sh_B[2048];
	ld.param.u64 	%rd4, [_Z22matmul_nested_tiled_3dPfS_S_iiii_param_1];
	ld.param.u32 	%r25, [_Z22matmul_nested_tiled_3dPfS_S_iiii_param_3];
	ld.param.u32 	%r26, [_Z22matmul_nested_tiled_3dPfS_S_iiii_param_4];
	ld.param.u32 	%r27, [_Z22matmul_nested_tiled_3dPfS_S_iiii_param_5];
	ld.param.u32 	%r28, [_Z22matmul_nested_tiled_3dPfS_S_iiii_param_6];
	mov.u32 	%r1, %tid.x;
	mov.u32 	%r2, %tid.y;
	mov.u32 	%r3, %tid.z;
	mov.u32 	%r4, %ctaid.z;
	cvt.rn.f32.s32 	%f31, %r26;
	mul.f32 	%f32, %f31, 0f3E000000;
	cvt.rpi.f32.f32 	%f1, %f32;
	setp.leu.f32 	%p5, %f1, 0f00000000;
	mov.f32 	%f64, 0f00000000;
	@%p5 bra 	$L__BB2_29;
	cvt.rn.f32.s32 	%f34, %r27;
	mul.f32 	%f35, %f34, 0f3E000000;
	cvt.rpi.f32.f32 	%f2, %f35;
	cvt.rn.f32.s32 	%f36, %r28;
	mul.f32 	%f37, %f36, 0f3E000000;
	cvt.rpi.f32.f32 	%f3, %f37;
	shl.b32 	%r30, %r3, 8;
	mov.u32 	%r31, _ZZ22matmul_nested_tiled_3dPfS_S_iiiiE4sh_A;
	add.s32 	%r32, %r31, %r30;
	shl.b32 	%r33, %r2, 5;
	add.s32 	%r5, %r32, %r33;
	shl.b32 	%r34, %r1, 2;
	add.s32 	%r6, %r5, %r34;
	mov.u32 	%r35, _ZZ22matmul_nested_tiled_3dPfS_S_iiiiE4sh_B;
	add.s32 	%r36, %r35, %r33;
	add.s32 	%r9, %r36, %r34;
	add.s32 	%r7, %r9, %r30;
	mul.lo.s32 	%r8, %r27, %r4;
	cvta.to.global.u64 	%rd1, %rd4;
	mov.f32 	%f64, 0f00000000;
	mov.b32 	%r54, 0;
$L__BB2_2:
	setp.leu.f32 	%p6, %f2, 0f00000000;
	@%p6 bra 	$L__BB2_28;
	setp.lt.s32 	%p7, %r4, %r25;
	shl.b32 	%r38, %r54, 3;
	add.s32 	%r39, %r38, %r2;
	setp.lt.s32 	%p8, %r39, %r26;
	and.pred  	%p1, %p7, %p8;
	mad.lo.s32 	%r40, %r26, %r4, %r39;
	mul.lo.s32 	%r12, %r40, %r27;
	mov.b32 	%r55, 0;
$L__BB2_4:
	setp.leu.f32 	%p9, %f3, 0f00000000;
	@%p9 bra 	$L__BB2_27;
	ld.param.u64 	%rd13, [_Z22matmul_nested_tiled_3dPfS_S_iiii_param_0];
	setp.lt.s32 	%p10, %r4, %r25;
	shl.b32 	%r42, %r55, 3;
	add.s32 	%r44, %r42, %r1;
	setp.lt.s32 	%p11, %r44, %r27;
	and.pred  	%p2, %p1, %p11;
	add.s32 	%r45, %r44, %r12;
	cvta.to.global.u64 	%rd6, %rd13;
	mul.wide.s32 	%rd7, %r45, 4;
	add.s64 	%rd2, %rd6, %rd7;
	and.pred  	%p3, %p10, %p11;
	add.s32 	%r46, %r44, %r8;
	mad.lo.s32 	%r57, %r46, %r28, %r3;
	mov.b32 	%r58, 0;
	not.pred 	%p12, %p2;
	not.pred 	%p14, %p3;
	mov.u32 	%r56, %r3;
$L__BB2_6:
	mov.f32 	%f62, 0f00000000;
	@%p12 bra 	$L__BB2_8;
	ld.global.f32 	%f62, [%rd2];
$L__BB2_8:
	st.shared.f32 	[%r6], %f62;
	setp.ge.s32 	%p13, %r56, %r28;
	mov.f32 	%f63, 0f00000000;
	or.pred  	%p15, %p14, %p13;
	@%p15 bra 	$L__BB2_10;
	mul.wide.s32 	%rd8, %r57, 4;
	add.s64 	%rd9, %rd1, %rd8;
	ld.global.f32 	%f63, [%rd9];
$L__BB2_10:
	setp.lt.s32 	%p16, %r56, %r28;
	setp.lt.s32 	%p17, %r39, %r26;
	setp.lt.s32 	%p18, %r27, 1;
	st.shared.f32 	[%r7], %f63;
	bar.sync 	0;
	and.pred  	%p4, %p17, %p16;
	not.pred 	%p19, %p4;
	or.pred  	%p20, %p19, %p18;
	@%p20 bra 	$L__BB2_12;
	ld.shared.f32 	%f40, [%r5];
	ld.shared.f32 	%f41, [%r9];
	fma.rn.f32 	%f64, %f40, %f41, %f64;
$L__BB2_12:
	setp.lt.s32 	%p21, %r27, 2;
	or.pred  	%p23, %p19, %p21;
	@%p23 bra 	$L__BB2_14;
	ld.shared.f32 	%f42, [%r5+4];
	ld.shared.f32 	%f43, [%r9+256];
	fma.rn.f32 	%f64, %f42, %f43, %f64;
$L__BB2_14:
	setp.lt.s32 	%p24, %r27, 3;
	or.pred  	%p26, %p19, %p24;
	@%p26 bra 	$L__BB2_16;
	ld.shared.f32 	%f44, [%r5+8];
	ld.shared.f32 	%f45, [%r9+512];
	fma.rn.f32 	%f64, %f44, %f45, %f64;
$L__BB2_16:
	setp.lt.s32 	%p27, %r27, 4;
	or.pred  	%p29, %p19, %p27;
	@%p29 bra 	$L__BB2_18;
	ld.shared.f32 	%f46, [%r5+12];
	ld.shared.f32 	%f47, [%r9+768];
	fma.rn.f32 	%f64, %f46, %f47, %f64;
$L__BB2_18:
	setp.lt.s32 	%p30, %r27, 5;
	or.pred  	%p32, %p19, %p30;
	@%p32 bra 	$L__BB2_20;
	ld.shared.f32 	%f48, [%r5+16];
	ld.shared.f32 	%f49, [%r9+1024];
	fma.rn.f32 	%f64, %f48, %f49, %f64;
$L__BB2_20:
	setp.lt.s32 	%p33, %r27, 6;
	or.pred  	%p35, %p19, %p33;
	@%p35 bra 	$L__BB2_22;
	ld.shared.f32 	%f50, [%r5+20];
	ld.shared.f32 	%f51, [%r9+1280];
	fma.rn.f32 	%f64, %f50, %f51, %f64;
$L__BB2_22:
	setp.lt.s32 	%p36, %r27, 7;
	or.pred  	%p38, %p19, %p36;
	@%p38 bra 	$L__BB2_24;
	ld.shared.f32 	%f52, [%r5+24];
	ld.shared.f32 	%f53, [%r9+1536];
	fma.rn.f32 	%f64, %f52, %f53, %f64;
$L__BB2_24:
	setp.lt.s32 	%p39, %r27, 8;
	or.pred  	%p41, %p19, %p39;
	@%p41 bra 	$L__BB2_26;
	ld.shared.f32 	%f54, [%r5+28];
	ld.shared.f32 	%f55, [%r9+1792];
	fma.rn.f32 	%f64, %f54, %f55, %f64;
$L__BB2_26:
	bar.sync 	0;
	add.s32 	%r58, %r58, 1;
	cvt.rn.f32.u32 	%f56, %r58;
	setp.gt.f32 	%p42, %f3, %f56;
	add.s32 	%r57, %r57, 8;
	add.s32 	%r56, %r56, 8;
	@%p42 bra 	$L__BB2_6;
$L__BB2_27:
	add.s32 	%r55, %r55, 1;
	cvt.rn.f32.u32 	%f57, %r55;
	setp.gt.f32 	%p43, %f2, %f57;
	@%p43 bra 	$L__BB2_4;
$L__BB2_28:
	add.s32 	%r54, %r54, 1;
	cvt.rn.f32.u32 	%f58, %r54;
	setp.gt.f32 	%p44, %f1, %f58;
	@%p44 bra 	$L__BB2_2;
$L__BB2_29:
	mov.u32 	%r47, %ntid.y;
	mov.u32 	%r48, %ctaid.y;
	mad.lo.s32 	%r49, %r48, %r47, %r2;
	mov.u32 	%r50, %ntid.x;
	mov.u32 	%r51, %ctaid.x;
	mad.lo.s32 	%r24, %r51, %r50, %r1;
	setp.ge.s32 	%p45, %r4, %r25;
	setp.ge.s32 	%p46, %r49, %r26;
	or.pred  	%p47, %p45, %p46;
	setp.ge.s32 	%p48, %r24, %r28;
	or.pred  	%p49, %p47, %p48;
	@%p49 bra 	$L__BB2_31;
	ld.param.u64 	%rd14, [_Z22matmul_nested_tiled_3dPfS_S_iiii_param_2];
	mad.lo.s32 	%r52, %r26, %r4, %r49;
	mad.lo.s32 	%r53, %r52, %r28, %r24;
	cvta.to.global.u64 	%rd10, %rd14;
	mul.wide.s32 	%rd11, %r53, 4;
	add.s64 	%rd12, %rd10, %rd11;
	st.global.f32 	[%rd12], %f64;
$L__BB2_31:
	ret;

}


// ===== COMPILED SASS (sm_100) =====

	.target	sm_100

	.elftype	@"ET_EXEC"


//--------------------- .note.nv.tkinfo           --------------------------
	.section	.note.nv.tkinfo,"",@"SHT_NOTE"
	.sectionflags	@"SHF_NOTE_NV_TKINFO"
	.tkinfo
        /*0018*/ 	.word	0x00000002
        /*0030*/ 	.string	""
        /*0030*/ 	.string	"ptxas"
        /*0030*/ 	.string	"Cuda compilation tools, release 13.0, V13.0.88"
        /*0030*/ 	.string	"Build cuda_13.0.r13.0/compiler.36424714_0"
        /*0030*/ 	.string	"-arch sm_100 -m 64 "



//--------------------- .note.nv.cuinfo           --------------------------
	.section	.note.nv.cuinfo,"",@"SHT_NOTE"
	.sectionflags	@"SHF_NOTE_NV_CUINFO"
        /*0018*/ 	.short	0x0002
        /*001a*/ 	.short	0x0064
        /*001c*/ 	.short	0x0082
	.zero		2


//--------------------- .nv.info                  --------------------------
	.section	.nv.info,"",@"SHT_CUDA_INFO"
	.align	4


	//----- nvinfo : EIATTR_REGCOUNT
	.align		4
        /*0000*/ 	.byte	0x04, 0x2f
        /*0002*/ 	.short	(.L_1 - .L_0)
	.align		4
.L_0:
        /*0004*/ 	.word	index@(_Z15matmul_tiled_2dPfS_S_iiii)
        /*0008*/ 	.word	0x00000020


	//----- nvinfo : EIATTR_FRAME_SIZE
	.align		4
.L_1:
        /*000c*/ 	.byte	0x04, 0x11
        /*000e*/ 	.short	(.L_3 - .L_2)
	.align		4
.L_2:
        /*0010*/ 	.word	index@(_Z15matmul_tiled_2dPfS_S_iiii)
        /*0014*/ 	.word	0x00000000


	//----- nvinfo : EIATTR_REGCOUNT
	.align		4
.L_3:
        /*0018*/ 	.byte	0x04, 0x2f
        /*001a*/ 	.short	(.L_5 - .L_4)
	.align		4
.L_4:
        /*001c*/ 	.word	index@(_Z15matmul_tiled_3dPfS_S_iiii)
        /*0020*/ 	.word	0x00000020


	//----- nvinfo : EIATTR_FRAME_SIZE
	.align		4
.L_5:
        /*0024*/ 	.byte	0x04, 0x11
        /*0026*/ 	.short	(.L_7 - .L_6)
	.align		4
.L_6:
        /*0028*/ 	.word	index@(_Z15matmul_tiled_3dPfS_S_iiii)
        /*002c*/ 	.word	0x00000000


	//----- nvinfo : EIATTR_REGCOUNT
	.align		4
.L_7:
        /*0030*/ 	.byte	0x04, 0x2f
        /*0032*/ 	.short	(.L_9 - .L_8)
	.align		4
.L_8:
        /*0034*/ 	.word	index@(_Z22matmul_nested_tiled_3dPfS_S_iiii)
        /*0038*/ 	.word	0x0000001e


	//----- nvinfo : EIATTR_FRAME_SIZE
	.align		4
.L_9:
        /*003c*/ 	.byte	0x04, 0x11
        /*003e*/ 	.short	(.L_11 - .L_10)
	.align		4
.L_10:
        /*0040*/ 	.word	index@(_Z22matmul_nested_tiled_3dPfS_S_iiii)
        /*0044*/ 	.word	0x00000000


	//----- nvinfo : EIATTR_MIN_STACK_SIZE
	.align		4
.L_11:
        /*0048*/ 	.byte	0x04, 0x12
        /*004a*/ 	.short	(.L_13 - .L_12)
	.align		4
.L_12:
        /*004c*/ 	.word	index@(_Z22matmul_nested_tiled_3dPfS_S_iiii)
        /*0050*/ 	.word	0x00000000


	//----- nvinfo : EIATTR_MIN_STACK_SIZE
	.align		4
.L_13:
        /*0054*/ 	.byte	0x04, 0x12
        /*0056*/ 	.short	(.L_15 - .L_14)
	.align		4
.L_14:
        /*0058*/ 	.word	index@(_Z15matmul_tiled_3dPfS_S_iiii)
        /*005c*/ 	.word	0x00000000


	//----- nvinfo : EIATTR_MIN_STACK_SIZE
	.align		4
.L_15:
        /*0060*/ 	.byte	0x04, 0x12
        /*0062*/ 	.short	(.L_17 - .L_16)
	.align		4
.L_16:
        /*0064*/ 	.word	index@(_Z15matmul_tiled_2dPfS_S_iiii)
        /*0068*/ 	.word	0x00000000
.L_17:


//--------------------- .nv.compat                --------------------------
	.section	.nv.compat,"",@"SHT_CUDA_COMPAT_INFO"
	.align	4
        /*0000*/ 	.byte	0x02, 0x09, 0x00, 0x00, 0x02, 0x02, 0x01, 0x00, 0x02, 0x05, 0x05, 0x00, 0x03, 0x07, 0x01, 0x01
        /*0010*/ 	.byte	0x02, 0x03, 0x00, 0x00, 0x02, 0x06, 0x01, 0x00, 0x04, 0x0b, 0x08, 0x00, 0x09, 0x00, 0x00, 0x00
        /*0020*/ 	.byte	0x00, 0x00, 0x00, 0x00


//--------------------- .nv.info._Z22matmul_nested_tiled_3dPfS_S_iiii --------------------------
	.section	.nv.info._Z22matmul_nested_tiled_3dPfS_S_iiii,"",@"SHT_CUDA_INFO"
	.sectionflags	@""
	.align	4


	//----- nvinfo : EIATTR_CUDA_API_VERSION
	.align		4
        /*0000*/ 	.byte	0x04, 0x37
        /*0002*/ 	.short	(.L_19 - .L_18)
.L_18:
        /*0004*/ 	.word	0x00000082


	//----- nvinfo : EIATTR_KPARAM_INFO
	.align		4
.L_19:
        /*0008*/ 	.byte	0x04, 0x17
        /*000a*/ 	.short	(.L_21 - .L_20)
.L_20:
        /*000c*/ 	.word	0x00000000
        /*0010*/ 	.short	0x0006
        /*0012*/ 	.short	0x0024
        /*0014*/ 	.byte	0x00, 0xf0, 0x11, 0x00


	//----- nvinfo : EIATTR_KPARAM_INFO
	.align		4
.L_21:
        /*0018*/ 	.byte	0x04, 0x17
        /*001a*/ 	.short	(.L_23 - .L_22)
.L_22:
        /*001c*/ 	.word	0x00000000
        /*0020*/ 	.short	0x0005
        /*0022*/ 	.short	0x0020
        /*0024*/ 	.byte	0x00, 0xf0, 0x11, 0x00


	//----- nvinfo : EIATTR_KPARAM_INFO
	.align		4
.L_23:
        /*0028*/ 	.byte	0x04, 0x17
        /*002a*/ 	.short	(.L_25 - .L_24)
.L_24:
        /*002c*/ 	.word	0x00000000
        /*0030*/ 	.short	0x0004
        /*0032*/ 	.short	0x001c
        /*0034*/ 	.byte	0x00, 0xf0, 0x11, 0x00


	//----- nvinfo : EIATTR_KPARAM_INFO
	.align		4
.L_25:
        /*0038*/ 	.byte	0x04, 0x17
        /*003a*/ 	.short	(.L_27 - .L_26)
.L_26:
        /*003c*/ 	.word	0x00000000
        /*0040*/ 	.short	0x0003
        /*0042*/ 	.short	0x0018
        /*0044*/ 	.byte	0x00, 0xf0, 0x11, 0x00


	//----- nvinfo : EIATTR_KPARAM_INFO
	.align		4
.L_27:
        /*0048*/ 	.byte	0x04, 0x17
        /*004a*/ 	.short	(.L_29 - .L_28)
.L_28:
        /*004c*/ 	.word	0x00000000
        /*0050*/ 	.short	0x0002
        /*0052*/ 	.short	0x0010
        /*0054*/ 	.byte	0x00, 0xf5, 0x21, 0x00


	//----- nvinfo : EIATTR_KPARAM_INFO
	.align		4
.L_29:
        /*0058*/ 	.byte	0x04, 0x17
        /*005a*/ 	.short	(.L_31 - .L_30)
.L_30:
        /*005c*/ 	.word	0x00000000
        /*0060*/ 	.short	0x0001
        /*0062*/ 	.short	0x0008
        /*0064*/ 	.byte	0x00, 0xf5, 0x21, 0x00


	//----- nvinfo : EIATTR_KPARAM_INFO
	.align		4
.L_31:
        /*0068*/ 	.byte	0x04, 0x17
        /*006a*/ 	.short	(.L_33 - .L_32)
.L_32:
        /*006c*/ 	.word	0x00000000
        /*0070*/ 	.short	0x0000
        /*0072*/ 	.short	0x0000
        /*0074*/ 	.byte	0x00, 0xf5, 0x21, 0x00


	//----- nvinfo : EIATTR_SPARSE_MMA_MASK
	.align		4
.L_33:
        /*0078*/ 	.byte	0x03, 0x50
        /*007a*/ 	.short	0x0000


	//----- nvinfo : EIATTR_MAXREG_COUNT
	.align		4
        /*007c*/ 	.byte	0x03, 0x1b
        /*007e*/ 	.short	0x00ff


	//----- nvinfo : EIATTR_NUM_BARRIERS
	.align		4
        /*0080*/ 	.byte	0x02, 0x4c
        /*0082*/ 	.byte	0x01
	.zero		1


	//----- nvinfo : EIATTR_MERCURY_ISA_VERSION
	.align		4
        /*0084*/ 	.byte	0x03, 0x5f
        /*0086*/ 	.short	0x0101


	//----- nvinfo : EIATTR_VRC_CTA_INIT_COUNT
	.align		4
        /*0088*/ 	.byte	0x02, 0x4a
	.zero		1
	.zero		1


	//----- nvinfo : EIATTR_EXIT_INSTR_OFFSETS
	.align		4
        /*008c*/ 	.byte	0x04, 0x1c
        /*008e*/ 	.short	(.L_35 - .L_34)


	//   ....[0]....
.L_34:
        /*0090*/ 	.word	0x00000810


	//   ....[1]....
        /*0094*/ 	.word	0x00000870


	//----- nvinfo : EIATTR_CBANK_PARAM_SIZE
	.align		4
.L_35:
        /*0098*/ 	.byte	0x03, 0x19
        /*009a*/ 	.short	0x0028


	//----- nvinfo : EIATTR_PARAM_CBANK
	.align		4
        /*009c*/ 	.byte	0x04, 0x0a
        /*009e*/ 	.short	(.L_37 - .L_36)
	.align		4
.L_36:
        /*00a0*/ 	.word	index@(.nv.constant0._Z22matmul_nested_tiled_3dPfS_S_iiii)
        /*00a4*/ 	.short	0x0380
        /*00a6*/ 	.short	0x0028


	//----- nvinfo : EIATTR_SW_WAR
	.align		4
.L_37:
        /*00a8*/ 	.byte	0x04, 0x36
        /*00aa*/ 	.short	(.L_39 - .L_38)
.L_38:
        /*00ac*/ 	.word	0x00000008
.L_39:


//--------------------- .nv.info._Z15matmul_tiled_3dPfS_S_iiii --------------------------
	.section	.nv.info._Z15matmul_tiled_3dPfS_S_iiii,"",@"SHT_CUDA_INFO"
	.sectionflags	@""
	.align	4


	//----- nvinfo : EIATTR_CUDA_API_VERSION
	.align		4
        /*0000*/ 	.byte	0x04, 0x37
        /*0002*/ 	.short	(.L_41 - .L_40)
.L_40:
        /*0004*/ 	.word	0x00000082


	//----- nvinfo : EIATTR_KPARAM_INFO
	.align		4
.L_41:
        /*0008*/ 	.byte	0x04, 0x17
        /*000a*/ 	.short	(.L_43 - .L_42)
.L_42:
        /*000c*/ 	.word	0x00000000
        /*0010*/ 	.short	0x0006
        /*0012*/ 	.short	0x0024
        /*0014*/ 	.byte	0x00, 0xf0, 0x11, 0x00


	//----- nvinfo : EIATTR_KPARAM_INFO
	.align		4
.L_43:
        /*0018*/ 	.byte	0x04, 0x17
        /*001a*/ 	.short	(.L_45 - .L_44)
.L_44:
        /*001c*/ 	.word	0x00000000
        /*0020*/ 	.short	0x0005
        /*0022*/ 	.short	0x0020
        /*0024*/ 	.byte	0x00, 0xf0, 0x11, 0x00


	//----- nvinfo : EIATTR_KPARAM_INFO
	.align		4
.L_45:
        /*0028*/ 	.byte	0x04, 0x17
        /*002a*/ 	.short	(.L_47 - .L_46)
.L_46:
        /*002c*/ 	.word	0x00000000
        /*0030*/ 	.short	0x0004
        /*0032*/ 	.short	0x001c
        /*0034*/ 	.byte	0x00, 0xf0, 0x11, 0x00


	//----- nvinfo : EIATTR_KPARAM_INFO
	.align		4
.L_47:
        /*0038*/ 	.byte	0x04, 0x17
        /*003a*/ 	.short	(.L_49 - .L_48)
.L_48:
        /*003c*/ 	.word	0x00000000
        /*0040*/ 	.short	0x0003
        /*0042*/ 	.short	0x0018
        /*0044*/ 	.byte	0x00, 0xf0, 0x11, 0x00


	//----- nvinfo : EIATTR_KPARAM_INFO
	.align		4
.L_49:
        /*0048*/ 	.byte	0x04, 0x17
        /*004a*/ 	.short	(.L_51 - .L_50)
.L_50:
        /*004c*/ 	.word	0x00000000
        /*0050*/ 	.short	0x0002
        /*0052*/ 	.short	0x0010
        /*0054*/ 	.byte	0x00, 0xf5, 0x21, 0x00


	//----- nvinfo : EIATTR_KPARAM_INFO
	.align		4
.L_51:
        /*0058*/ 	.byte	0x04, 0x17
        /*005a*/ 	.short	(.L_53 - .L_52)
.L_52:
        /*005c*/ 	.word	0x00000000
        /*0060*/ 	.short	0x0001
        /*0062*/ 	.short	0x0008
        /*0064*/ 	.byte	0x00, 0xf5, 0x21, 0x00


	//----- nvinfo : EIATTR_KPARAM_INFO
	.align		4
.L_53:
        /*0068*/ 	.byte	0x04, 0x17
        /*006a*/ 	.short	(.L_55 - .L_54)
.L_54:
        /*006c*/ 	.word	0x00000000
        /*0070*/ 	.short	0x0000
        /*0072*/ 	.short	0x0000
        /*0074*/ 	.byte	0x00, 0xf5, 0x21, 0x00


	//----- nvinfo : EIATTR_SPARSE_MMA_MASK
	.align		4
.L_55:
        /*0078*/ 	.byte	0x03, 0x50
        /*007a*/ 	.short	0x0000


	//----- nvinfo : EIATTR_MAXREG_COUNT
	.align		4
        /*007c*/ 	.byte	0x03, 0x1b
        /*007e*/ 	.short	0x00ff


	//----- nvinfo : EIATTR_NUM_BARRIERS
	.align		4
        /*0080*/ 	.byte	0x02, 0x4c
        /*0082*/ 	.byte	0x01
	.zero		1


	//----- nvinfo : EIATTR_MERCURY_ISA_VERSION
	.align		4
        /*0084*/ 	.byte	0x03, 0x5f
        /*0086*/ 	.short	0x0101


	//----- nvinfo : EIATTR_VRC_CTA_INIT_COUNT
	.align		4
        /*0088*/ 	.byte	0x02, 0x4a
	.zero		1
	.zero		1


	//----- nvinfo : EIATTR_EXIT_INSTR_OFFSETS
	.align		4
        /*008c*/ 	.byte	0x04, 0x1c
        /*008e*/ 	.short	(.L_57 - .L_56)


	//   ....[0]....
.L_56:
        /*0090*/ 	.word	0x00000c00


	//   ....[1]....
        /*0094*/ 	.word	0x00000c60


	//----- nvinfo : EIATTR_CRS_STACK_SIZE
	.align		4
.L_57:
        /*0098*/ 	.byte	0x04, 0x1e
        /*009a*/ 	.short	(.L_59 - .L_58)
.L_58:
        /*009c*/ 	.word	0x00000000


	//----- nvinfo : EIATTR_CBANK_PARAM_SIZE
	.align		4
.L_59:
        /*00a0*/ 	.byte	0x03, 0x19
        /*00a2*/ 	.short	0x0028


	//----- nvinfo : EIATTR_PARAM_CBANK
	.align		4
        /*00a4*/ 	.byte	0x04, 0x0a
        /*00a6*/ 	.short	(.L_61 - .L_60)
	.align		4
.L_60:
        /*00a8*/ 	.word	index@(.nv.constant0._Z15matmul_tiled_3dPfS_S_iiii)
        /*00ac*/ 	.short	0x0380
        /*00ae*/ 	.short	0x0028


	//----- nvinfo : EIATTR_SW_WAR
	.align		4
.L_61:
        /*00b0*/ 	.byte	0x04, 0x36
        /*00b2*/ 	.short	(.L_63 - .L_62)
.L_62:
        /*00b4*/ 	.word	0x00000008
.L_63:


//--------------------- .nv.info._Z15matmul_tiled_2dPfS_S_iiii --------------------------
	.section	.nv.info._Z15matmul_tiled_2dPfS_S_iiii,"",@"SHT_CUDA_INFO"
	.sectionflags	@""
	.align	4


	//----- nvinfo : EIATTR_CUDA_API_VERSION
	.align		4
        /*0000*/ 	.byte	0x04, 0x37
        /*0002*/ 	.short	(.L_65 - .L_64)
.L_64:
        /*0004*/ 	.word	0x00000082


	//----- nvinfo : EIATTR_KPARAM_INFO
	.align		4
.L_65:
        /*0008*/ 	.byte	0x04, 0x17
        /*000a*/ 	.short	(.L_67 - .L_66)
.L_66:
        /*000c*/ 	.word	0x00000000
        /*0010*/ 	.short	0x0006
        /*0012*/ 	.short	0x0024
        /*0014*/ 	.byte	0x00, 0xf0, 0x11, 0x00


	//----- nvinfo : EIATTR_KPARAM_INFO
	.align		4
.L_67:
        /*0018*/ 	.byte	0x04, 0x17
        /*001a*/ 	.short	(.L_69 - .L_68)
.L_68:
        /*001c*/ 	.word	0x00000000
        /*0020*/ 	.short	0x0005
        /*0022*/ 	.short	0x0020
        /*0024*/ 	.byte	0x00, 0xf0, 0x11, 0x00


	//----- nvinfo : EIATTR_KPARAM_INFO
	.align		4
.L_69:
        /*0028*/ 	.byte	0x04, 0x17
        /*002a*/ 	.short	(.L_71 - .L_70)
.L_70:
        /*002c*/ 	.word	0x00000000
        /*0030*/ 	.short	0x0004
        /*0032*/ 	.short	0x001c
        /*0034*/ 	.byte	0x00, 0xf0, 0x11, 0x00


	//----- nvinfo : EIATTR_KPARAM_INFO
	.align		4
.L_71:
        /*0038*/ 	.byte	0x04, 0x17
        /*003a*/ 	.short	(.L_73 - .L_72)
.L_72:
        /*003c*/ 	.word	0x00000000
        /*0040*/ 	.short	0x0003
        /*0042*/ 	.short	0x0018
        /*0044*/ 	.byte	0x00, 0xf0, 0x11, 0x00


	//----- nvinfo : EIATTR_KPARAM_INFO
	.align		4
.L_73:
        /*0048*/ 	.byte	0x04, 0x17
        /*004a*/ 	.short	(.L_75 - .L_74)
.L_74:
        /*004c*/ 	.word	0x00000000
        /*0050*/ 	.short	0x0002
        /*0052*/ 	.short	0x0010
        /*0054*/ 	.byte	0x00, 0xf5, 0x21, 0x00


	//----- nvinfo : EIATTR_KPARAM_INFO
	.align		4
.L_75:
        /*0058*/ 	.byte	0x04, 0x17
        /*005a*/ 	.short	(.L_77 - .L_76)
.L_76:
        /*005c*/ 	.word	0x00000000
        /*0060*/ 	.short	0x0001
        /*0062*/ 	.short	0x0008
        /*0064*/ 	.byte	0x00, 0xf5, 0x21, 0x00


	//----- nvinfo : EIATTR_KPARAM_INFO
	.align		4
.L_77:
        /*0068*/ 	.byte	0x04, 0x17
        /*006a*/ 	.short	(.L_79 - .L_78)
.L_78:
        /*006c*/ 	.word	0x00000000
        /*0070*/ 	.short	0x0000
        /*0072*/ 	.short	0x0000
        /*0074*/ 	.byte	0x00, 0xf5, 0x21, 0x00


	//----- nvinfo : EIATTR_SPARSE_MMA_MASK
	.align		4
.L_79:
        /*0078*/ 	.byte	0x03, 0x50
        /*007a*/ 	.short	0x0000


	//----- nvinfo : EIATTR_MAXREG_COUNT
	.align		4
        /*007c*/ 	.byte	0x03, 0x1b
        /*007e*/ 	.short	0x00ff


	//----- nvinfo : EIATTR_NUM_BARRIERS
	.align		4
        /*0080*/ 	.byte	0x02, 0x4c
        /*0082*/ 	.byte	0x01
	.zero		1


	//----- nvinfo : EIATTR_MERCURY_ISA_VERSION
	.align		4
        /*0084*/ 	.byte	0x03, 0x5f
        /*0086*/ 	.short	0x0101


	//----- nvinfo : EIATTR_VRC_CTA_INIT_COUNT
	.align		4
        /*0088*/ 	.byte	0x02, 0x4a
	.zero		1
	.zero		1


	//----- nvinfo : EIATTR_EXIT_INSTR_OFFSETS
	.align		4
        /*008c*/ 	.byte	0x04, 0x1c
        /*008e*/ 	.short	(.L_81 - .L_80)


	//   ....[0]....
.L_80:
        /*0090*/ 	.word	0x00000630


	//   ....[1]....
        /*0094*/ 	.word	0x00000690


	//----- nvinfo : EIATTR_CBANK_PARAM_SIZE
	.align		4
.L_81:
        /*0098*/ 	.byte	0x03, 0x19
        /*009a*/ 	.short	0x0028


	//----- nvinfo : EIATTR_PARAM_CBANK
	.align		4
        /*009c*/ 	.byte	0x04, 0x0a
        /*009e*/ 	.short	(.L_83 - .L_82)
	.align		4
.L_82:
        /*00a0*/ 	.word	index@(.nv.constant0._Z15matmul_tiled_2dPfS_S_iiii)
        /*00a4*/ 	.short	0x0380
        /*00a6*/ 	.short	0x0028


	//----- nvinfo : EIATTR_SW_WAR
	.align		4
.L_83:
        /*00a8*/ 	.byte	0x04, 0x36
        /*00aa*/ 	.short	(.L_85 - .L_84)
.L_84:
        /*00ac*/ 	.word	0x00000008
.L_85:


//--------------------- .nv.callgraph             --------------------------
	.section	.nv.callgraph,"",@"SHT_CUDA_CALLGRAPH"
	.align	4
	.sectionentsize	8
	.align		4
        /*0000*/ 	.word	0x00000000
	.align		4
        /*0004*/ 	.word	0xffffffff
	.align		4
        /*0008*/ 	.word	0x00000000
	.align		4
        /*000c*/ 	.word	0xfffffffe
	.align		4
        /*0010*/ 	.word	0x00000000
	.align		4
        /*0014*/ 	.word	0xfffffffd
	.align		4
        /*0018*/ 	.word	0x00000000
	.align		4
        /*001c*/ 	.word	0xfffffffc


//--------------------- .text._Z22matmul_nested_tiled_3dPfS_S_iiii --------------------------
	.section	.text._Z22matmul_nested_tiled_3dPfS_S_iiii,"ax",@progbits
	.align	128
        .global         _Z22matmul_nested_tiled_3dPfS_S_iiii
        .type           _Z22matmul_nested_tiled_3dPfS_S_iiii,@function
        .size           _Z22matmul_nested_tiled_3dPfS_S_iiii,(.L_x_20 - _Z22matmul_nested_tiled_3dPfS_S_iiii)
        .other          _Z22matmul_nested_tiled_3dPfS_S_iiii,@"STO_CUDA_ENTRY STV_DEFAULT"
_Z22matmul_nested_tiled_3dPfS_S_iiii:
.text._Z22matmul_nested_tiled_3dPfS_S_iiii:
[----:B------:R-:W-:Y:S01]  /*0000*/  LDC R1, c[0x0][0x37c] ;  /* 0x0000df00ff017b82 */ /* 0x000fe20000000800 */
[----:B------:R-:W0:Y:S01]  /*0010*/  LDCU UR4, c[0x0][0x39c] ;  /* 0x00007380ff0477ac */ /* 0x000e220008000800 */
[----:B------:R-:W1:Y:S06]  /*0020*/  S2R R7, SR_TID.X ;  /* 0x0000000000077919 */ /* 0x000e6c0000002100 */
[----:B------:R-:W2:Y:S01]  /*0030*/  S2UR UR7, SR_CTAID.Z ;  /* 0x00000000000779c3 */ /* 0x000ea20000002700 */
[----:B------:R-:W3:Y:S01]  /*0040*/  LDCU.64 UR8, c[0x0][0x358] ;  /* 0x00006b00ff0877ac */ /* 0x000ee20008000a00 */
[----:B------:R-:W4:Y:S01]  /*0050*/  S2R R6, SR_TID.Y ;  /* 0x0000000000067919 */ /* 0x000f220000002200 */
[----:B0-----:R-:W-:-:S05]  /*0060*/  I2FP.F32.S32 R0, UR4 ;  /* 0x0000000400007c45 */ /* 0x001fca0008201400 */
[----:B------:R-:W-:Y:S01]  /*0070*/  FMUL R8, R0, 0.125 ;  /* 0x3e00000000087820 */ /* 0x000fe20000400000 */
[----:B------:R-:W-:-:S05]  /*0080*/  IMAD.MOV.U32 R0, RZ, RZ, RZ ;  /* 0x000000ffff007224 */ /* 0x000fca00078e00ff */
[----:B------:R-:W0:Y:S02]  /*0090*/  FRND.CEIL R8, R8 ;  /* 0x0000000800087307 */ /* 0x000e240000209000 */
[----:B0-----:R-:W-:-:S13]  /*00a0*/  FSETP.GT.AND P0, PT, R8, RZ, PT ;  /* 0x000000ff0800720b */ /* 0x001fda0003f04000 */
[----:B-1234-:R-:W-:Y:S05]  /*00b0*/  @!P0 BRA `(.L_x_0) ;  /* 0x0000000400a88947 */ /* 0x01efea0003800000 */
[----:B------:R-:W0:Y:S01]  /*00c0*/  LDCU.64 UR4, c[0x0][0x3a0] ;  /* 0x00007400ff0477ac */ /* 0x000e220008000a00 */
[----:B------:R-:W1:Y:S01]  /*00d0*/  S2R R10, SR_TID.Z ;  /* 0x00000000000a7919 */ /* 0x000e620000002300 */
[----:B------:R-:W2:Y:S01]  /*00e0*/  S2UR UR6, SR_CgaCtaId ;  /* 0x00000000000679c3 */ /* 0x000ea20000008800 */
[----:B------:R-:W-:Y:S01]  /*00f0*/  HFMA2 R15, -RZ, RZ, 0, 0 ;  /* 0x00000000ff0f7431 */ /* 0x000fe200000001ff */
[----:B0-----:R-:W-:Y:S01]  /*0100*/  I2FP.F32.S32 R0, UR4 ;  /* 0x0000000400007c45 */ /* 0x001fe20008201400 */
[----:B------:R-:W-:-:S04]  /*0110*/  UMOV UR4, 0x400 ;  /* 0x0000040000047882 */ /* 0x000fc80000000000 */
[----:B------:R-:W-:Y:S01]  /*0120*/  FMUL R9, R0, 0.125 ;  /* 0x3e00000000097820 */ /* 0x000fe20000400000 */
[----:B------:R-:W-:Y:S01]  /*0130*/  I2FP.F32.S32 R0, UR5 ;  /* 0x0000000500007c45 */ /* 0x000fe20008201400 */
[----:B------:R-:W-:Y:S02]  /*0140*/  UIADD3 UR5, UPT, UPT, UR4, 0x800, URZ ;  /* 0x0000080004057890 */ /* 0x000fe4000fffe0ff */
[----:B--2---:R-:W-:Y:S02]  /*0150*/  ULEA UR4, UR6, UR4, 0x18 ;  /* 0x0000000406047291 */ /* 0x004fe4000f8ec0ff */
[----:B------:R-:W-:Y:S01]  /*0160*/  FMUL R11, R0, 0.125 ;  /* 0x3e000000000b7820 */ /* 0x000fe20000400000 */
[----:B------:R-:W-:Y:S01]  /*0170*/  ULEA UR5, UR6, UR5, 0x18 ;  /* 0x0000000506057291 */ /* 0x000fe2000f8ec0ff */
[----:B------:R-:W0:Y:S02]  /*0180*/  FRND.CEIL R9, R9 ;  /* 0x0000000900097307 */ /* 0x000e240000209000 */
[----:B-1----:R-:W-:-:S03]  /*0190*/  LEA R3, R10, UR4, 0x8 ;  /* 0x000000040a037c11 */ /* 0x002fc6000f8e40ff */
[C---:B------:R-:W-:Y:S02]  /*01a0*/  LEA R0, R6.reuse, UR5, 0x5 ;  /* 0x0000000506007c11 */ /* 0x040fe4000f8e28ff */
[----:B------:R-:W-:Y:S01]  /*01b0*/  IMAD R12, R6, 0x20, R3 ;  /* 0x00000020060c7824 */ /* 0x000fe200078e0203 */
[----:B------:R-:W1:Y:S02]  /*01c0*/  FRND.CEIL R11, R11 ;  /* 0x0000000b000b7307 */ /* 0x000e640000209000 */
[C---:B------:R-:W-:Y:S02]  /*01d0*/  IMAD R13, R7.reuse, 0x4, R0 ;  /* 0x00000004070d7824 */ /* 0x040fe400078e0200 */
[----:B------:R-:W-:Y:S02]  /*01e0*/  IMAD.MOV.U32 R0, RZ, RZ, RZ ;  /* 0x000000ffff007224 */ /* 0x000fe400078e00ff */
[----:B------:R-:W-:Y:S02]  /*01f0*/  IMAD R14, R7, 0x4, R12 ;  /* 0x00000004070e7824 */ /* 0x000fe400078e020c */
[----:B0-----:R-:W-:-:S07]  /*0200*/  IMAD R16, R10, 0x100, R13 ;  /* 0x000001000a107824 */ /* 0x001fce00078e020d */
.L_x_5:
[----:B------:R-:W-:-:S13]  /*0210*/  FSETP.GT.AND P0, PT, R9, RZ, PT ;  /* 0x000000ff0900720b */ /* 0x000fda0003f04000 */
[----:B------:R-:W-:Y:S05]  /*0220*/  @!P0 BRA `(.L_x_1) ;  /* 0x00000004003c8947 */ /* 0x000fea0003800000 */
[----:B------:R-:W0:Y:S01]  /*0230*/  LDC.64 R2, c[0x0][0x398] ;  /* 0x0000e600ff027b82 */ /* 0x000e220000000a00 */
[----:B------:R-:W-:Y:S01]  /*0240*/  IMAD R18, R15, 0x8, R6 ;  /* 0x000000080f127824 */ /* 0x000fe200078e0206 */
[----:B------:R-:W-:-:S04]  /*0250*/  MOV R20, RZ ;  /* 0x000000ff00147202 */ /* 0x000fc80000000f00 */
[----:B0-----:R-:W-:Y:S01]  /*0260*/  ISETP.GE.AND P0, PT, R18, R3, PT ;  /* 0x000000031200720c */ /* 0x001fe20003f06270 */
[----:B------:R-:W-:-:S03]  /*0270*/  IMAD R17, R3, UR7, R18 ;  /* 0x0000000703117c24 */ /* 0x000fc6000f8e0212 */
[----:B------:R-:W-:-:S13]  /*0280*/  ISETP.GT.AND P0, PT, R2, UR7, !P0 ;  /* 0x0000000702007c0c */ /* 0x000fda000c704270 */
.L_x_4:
[----:B-1----:R-:W-:-:S13]  /*0290*/  FSETP.GT.AND P1, PT, R11, RZ, PT ;  /* 0x000000ff0b00720b */ /* 0x002fda0003f24000 */
[----:B------:R-:W-:Y:S05]  /*02a0*/  @!P1 BRA `(.L_x_2) ;  /* 0x00000004000c9947 */ /* 0x000fea0003800000 */
[----:B------:R-:W0:Y:S01]  /*02b0*/  LDC.64 R2, c[0x0][0x3a0] ;  /* 0x0000e800ff027b82 */ /* 0x000e220000000a00 */
[----:B------:R-:W-:Y:S01]  /*02c0*/  IMAD R19, R20, 0x8, R7 ;  /* 0x0000000814137824 */ /* 0x000fe200078e0207 */
[----:B------:R-:W1:Y:S01]  /*02d0*/  LDCU UR5, c[0x0][0x3a4] ;  /* 0x00007480ff0577ac */ /* 0x000e620008000800 */
[----:B------:R-:W2:Y:S05]  /*02e0*/  LDCU UR6, c[0x0][0x39c] ;  /* 0x00007380ff0677ac */ /* 0x000eaa0008000800 */
[----:B------:R-:W3:Y:S01]  /*02f0*/  LDC R21, c[0x0][0x398] ;  /* 0x0000e600ff157b82 */ /* 0x000ee20000000800 */
[----:B------:R-:W-:-:S07]  /*0300*/  UMOV UR4, URZ ;  /* 0x000000ff00047c82 */ /* 0x000fce0008000000 */
[----:B------:R-:W4:Y:S08]  /*0310*/  LDC.64 R4, c[0x0][0x380] ;  /* 0x0000e000ff047b82 */ /* 0x000f300000000a00 */
[----:B------:R-:W1:Y:S01]  /*0320*/  LDC R22, c[0x0][0x3a0] ;  /* 0x0000e800ff167b82 */ /* 0x000e620000000800 */
[CC--:B0-----:R-:W-:Y:S01]  /*0330*/  ISETP.GE.AND P1, PT, R19.reuse, R2.reuse, PT ;  /* 0x000000021300720c */ /* 0x0c1fe20003f26270 */
[----:B------:R-:W-:Y:S01]  /*0340*/  IMAD R23, R2, UR7, R19 ;  /* 0x0000000702177c24 */ /* 0x000fe2000f8e0213 */
[----:B------:R-:W-:-:S02]  /*0350*/  ISETP.LT.AND P3, PT, R19, R2, P0 ;  /* 0x000000021300720c */ /* 0x000fc40000761270 */
[----:B---3--:R-:W-:Y:S01]  /*0360*/  ISETP.GT.AND P1, PT, R21, UR7, !P1 ;  /* 0x0000000715007c0c */ /* 0x008fe2000cf24270 */
[----:B------:R-:W-:Y:S02]  /*0370*/  IMAD R21, R17, R2, R19 ;  /* 0x0000000211157224 */ /* 0x000fe400078e0213 */
[----:B------:R-:W-:Y:S02]  /*0380*/  IMAD R19, R23, R3, R10 ;  /* 0x0000000317137224 */ /* 0x000fe400078e020a */
[----:B----4-:R-:W-:-:S04]  /*0390*/  IMAD.WIDE R2, R21, 0x4, R4 ;  /* 0x0000000415027825 */ /* 0x010fc800078e0204 */
[----:B--2---:R-:W-:-:S07]  /*03a0*/  IMAD.MOV.U32 R21, RZ, RZ, R10 ;  /* 0x000000ffff157224 */ /* 0x004fce00078e000a */
.L_x_3:
[----:B-1----:R-:W-:Y:S01]  /*03b0*/  ISETP.GE.OR P2, PT, R21, UR5, !P1 ;  /* 0x0000000515007c0c */ /* 0x002fe2000cf46670 */
[----:B------:R-:W-:Y:S02]  /*03c0*/  HFMA2 R25, -RZ, RZ, 0, 0 ;  /* 0x00000000ff197431 */ /* 0x000fe400000001ff */
[----:B------:R-:W-:-:S06]  /*03d0*/  IMAD.MOV.U32 R23, RZ, RZ, RZ ;  /* 0x000000ffff177224 */ /* 0x000fcc00078e00ff */
[----:B------:R-:W2:Y:S04]  /*03e0*/  @P3 LDG.E R23, desc[UR8][R2.64] ;  /* 0x0000000802173981 */ /* 0x000ea8000c1e1900 */
[----:B------:R-:W0:Y:S02]  /*03f0*/  @!P2 LDC.64 R4, c[0x0][0x388] ;  /* 0x0000e200ff04ab82 */ /* 0x000e240000000a00 */
[----:B0-----:R-:W-:-:S05]  /*0400*/  @!P2 IMAD.WIDE R4, R19, 0x4, R4 ;  /* 0x000000041304a825 */ /* 0x001fca00078e0204 */
[----:B------:R-:W3:Y:S01]  /*0410*/  @!P2 LDG.E R25, desc[UR8][R4.64] ;  /* 0x000000080419a981 */ /* 0x000ee2000c1e1900 */
[----:B------:R-:W-:-:S04]  /*0420*/  ISETP.GE.AND P2, PT, R21, UR5, PT ;  /* 0x0000000515007c0c */ /* 0x000fc8000bf46270 */
[----:B------:R-:W-:-:S04]  /*0430*/  ISETP.LT.AND P2, PT, R18, UR6, !P2 ;  /* 0x0000000612007c0c */ /* 0x000fc8000d741270 */
[C---:B------:R-:W-:Y:S02]  /*0440*/  ISETP.LT.OR P4, PT, R22.reuse, 0x1, !P2 ;  /* 0x000000011600780c */ /* 0x040fe40005781670 */
[C---:B------:R-:W-:Y:S02]  /*0450*/  ISETP.LT.OR P6, PT, R22.reuse, 0x2, !P2 ;  /* 0x000000021600780c */ /* 0x040fe400057c1670 */
[C---:B------:R-:W-:Y:S01]  /*0460*/  ISETP.LT.OR P5, PT, R22.reuse, 0x3, !P2 ;  /* 0x000000031600780c */ /* 0x040fe200057a1670 */
[----:B------:R-:W-:Y:S01]  /*0470*/  UIADD3 UR4, UPT, UPT, UR4, 0x1, URZ ;  /* 0x0000000104047890 */ /* 0x000fe2000fffe0ff */
[----:B------:R-:W-:Y:S02]  /*0480*/  VIADD R21, R21, 0x8 ;  /* 0x0000000815157836 */ /* 0x000fe40000000000 */
[----:B------:R-:W-:Y:S01]  /*0490*/  VIADD R19, R19, 0x8 ;  /* 0x0000000813137836 */ /* 0x000fe20000000000 */
[----:B--2---:R-:W-:Y:S04]  /*04a0*/  STS [R14], R23 ;  /* 0x000000170e007388 */ /* 0x004fe80000000800 */
[----:B---3--:R-:W-:Y:S01]  /*04b0*/  STS [R16], R25 ;  /* 0x0000001910007388 */ /* 0x008fe20000000800 */
[----:B------:R-:W-:Y:S06]  /*04c0*/  BAR.SYNC.DEFER_BLOCKING 0x0 ;  /* 0x0000000000007b1d */ /* 0x000fec0000010000 */
[----:B------:R-:W-:Y:S04]  /*04d0*/  @!P4 LDS R27, [R12] ;  /* 0x000000000c1bc984 */ /* 0x000fe80000000800 */
[----:B------:R-:W0:Y:S04]  /*04e0*/  @!P4 LDS R24, [R13] ;  /* 0x000000000d18c984 */ /* 0x000e280000000800 */
[----:B------:R-:W-:Y:S04]  /*04f0*/  @!P6 LDS R26, [R12+0x4] ;  /* 0x000004000c1ae984 */ /* 0x000fe80000000800 */
[----:B------:R-:W1:Y:S04]  /*0500*/  @!P6 LDS R5, [R13+0x100] ;  /* 0x000100000d05e984 */ /* 0x000e680000000800 */
[----:B------:R-:W-:Y:S01]  /*0510*/  @!P5 LDS R23, [R13+0x200] ;  /* 0x000200000d17d984 */ /* 0x000fe20000000800 */
[----:B0-----:R-:W-:Y:S01]  /*0520*/  @!P4 FFMA R0, R27, R24, R0 ;  /* 0x000000181b00c223 */ /* 0x001fe20000000000 */
[----:B------:R-:W-:-:S02]  /*0530*/  ISETP.LT.OR P4, PT, R22, 0x4, !P2 ;  /* 0x000000041600780c */ /* 0x000fc40005781670 */
[----:B------:R-:W0:Y:S01]  /*0540*/  @!P5 LDS R24, [R12+0x8] ;  /* 0x000008000c18d984 */ /* 0x000e220000000800 */
[----:B-1----:R-:W-:Y:S01]  /*0550*/  @!P6 FFMA R0, R5, R26, R0 ;  /* 0x0000001a0500e223 */ /* 0x002fe20000000000 */
[----:B------:R-:W-:-:S09]  /*0560*/  ISETP.LT.OR P6, PT, R22, 0x5, !P2 ;  /* 0x000000051600780c */ /* 0x000fd200057c1670 */
[----:B------:R-:W-:Y:S04]  /*0570*/  @!P4 LDS R26, [R12+0xc] ;  /* 0x00000c000c1ac984 */ /* 0x000fe80000000800 */
[----:B------:R-:W1:Y:S04]  /*0580*/  @!P4 LDS R5, [R13+0x300] ;  /* 0x000300000d05c984 */ /* 0x000e680000000800 */
[----:B------:R-:W-:Y:S04]  /*0590*/  @!P6 LDS R25, [R12+0x10] ;  /* 0x000010000c19e984 */ /* 0x000fe80000000800 */
[----:B------:R-:W2:Y:S01]  /*05a0*/  @!P6 LDS R4, [R13+0x400] ;  /* 0x000400000d04e984 */ /* 0x000ea20000000800 */
[----:B0-----:R-:W-:Y:S01]  /*05b0*/  @!P5 FFMA R0, R23, R24, R0 ;  /* 0x000000181700d223 */ /* 0x001fe20000000000 */
[----:B------:R-:W-:-:S13]  /*05c0*/  ISETP.LT.OR P5, PT, R22, 0x6, !P2 ;  /* 0x000000061600780c */ /* 0x000fda00057a1670 */
[----:B------:R-:W-:Y:S01]  /*05d0*/  @!P5 LDS R24, [R12+0x14] ;  /* 0x000014000c18d984 */ /* 0x000fe20000000800 */
[----:B-1----:R-:W-:Y:S01]  /*05e0*/  @!P4 FFMA R0, R5, R26, R0 ;  /* 0x0000001a0500c223 */ /* 0x002fe20000000000 */
[C---:B------:R-:W-:Y:S02]  /*05f0*/  ISETP.LT.OR P4, PT, R22.reuse, 0x7, !P2 ;  /* 0x000000071600780c */ /* 0x040fe40005781670 */
[----:B------:R-:W0:Y:S01]  /*0600*/  @!P5 LDS R5, [R13+0x500] ;  /* 0x000500000d05d984 */ /* 0x000e220000000800 */
[----:B------:R-:W-:Y:S01]  /*0610*/  ISETP.LT.OR P2, PT, R22, 0x8, !P2 ;  /* 0x000000081600780c */ /* 0x000fe20005741670 */
[----:B--2---:R-:W-:-:S09]  /*0620*/  @!P6 FFMA R0, R25, R4, R0 ;  /* 0x000000041900e223 */ /* 0x004fd20000000000 */
[----:B------:R-:W-:Y:S04]  /*0630*/  @!P4 LDS R26, [R12+0x18] ;  /* 0x000018000c1ac984 */ /* 0x000fe80000000800 */
[----:B------:R-:W1:Y:S04]  /*0640*/  @!P4 LDS R23, [R13+0x600] ;  /* 0x000600000d17c984 */ /* 0x000e680000000800 */
[----:B------:R-:W-:Y:S04]  /*0650*/  @!P2 LDS R27, [R12+0x1c] ;  /* 0x00001c000c1ba984 */ /* 0x000fe80000000800 */
[----:B------:R-:W2:Y:S01]  /*0660*/  @!P2 LDS R25, [R13+0x700] ;  /* 0x000700000d19a984 */ /* 0x000ea20000000800 */
[----:B------:R-:W-:Y:S01]  /*0670*/  I2FP.F32.U32 R4, UR4 ;  /* 0x0000000400047c45 */ /* 0x000fe20008201000 */
[----:B0-----:R-:W-:Y:S01]  /*0680*/  @!P5 FFMA R0, R5, R24, R0 ;  /* 0x000000180500d223 */ /* 0x001fe20000000000 */
[----:B------:R-:W-:Y:S02]  /*0690*/  BAR.SYNC.DEFER_BLOCKING 0x0 ;  /* 0x0000000000007b1d */ /* 0x000fe40000010000 */
[----:B------:R-:W-:Y:S01]  /*06a0*/  FSETP.GT.AND P5, PT, R11, R4, PT ;  /* 0x000000040b00720b */ /* 0x000fe20003fa4000 */
[----:B-1----:R-:W-:-:S04]  /*06b0*/  @!P4 FFMA R0, R23, R26, R0 ;  /* 0x0000001a1700c223 */ /* 0x002fc80000000000 */
[----:B--2---:R-:W-:-:S08]  /*06c0*/  @!P2 FFMA R0, R25, R27, R0 ;  /* 0x0000001b1900a223 */ /* 0x004fd00000000000 */
[----:B------:R-:W-:Y:S05]  /*06d0*/  @P5 BRA `(.L_x_3) ;  /* 0xfffffffc00345947 */ /* 0x000fea000383ffff */
.L_x_2:
[----:B------:R-:W-:-:S04]  /*06e0*/  IADD3 R20, PT, PT, R20, 0x1, RZ ;  /* 0x0000000114147810 */ /* 0x000fc80007ffe0ff */
[----:B------:R-:W-:-:S04]  /*06f0*/  I2FP.F32.U32 R2, R20 ;  /* 0x0000001400027245 */ /* 0x000fc80000201000 */
[----:B------:R-:W-:-:S13]  /*0700*/  FSETP.GT.AND P1, PT, R9, R2, PT ;  /* 0x000000020900720b */ /* 0x000fda0003f24000 */
[----:B------:R-:W-:Y:S05]  /*0710*/  @P1 BRA `(.L_x_4) ;  /* 0xfffffff800dc1947 */ /* 0x000fea000383ffff */
.L_x_1:
[----:B------:R-:W-:-:S05]  /*0720*/  VIADD R15, R15, 0x1 ;  /* 0x000000010f0f7836 */ /* 0x000fca0000000000 */
[----:B------:R-:W-:-:S04]  /*0730*/  I2FP.F32.U32 R3, R15 ;  /* 0x0000000f00037245 */ /* 0x000fc80000201000 */
[----:B------:R-:W-:-:S13]  /*0740*/  FSETP.GT.AND P0, PT, R8, R3, PT ;  /* 0x000000030800720b */ /* 0x000fda0003f04000 */
[----:B------:R-:W-:Y:S05]  /*0750*/  @P0 BRA `(.L_x_5) ;  /* 0xfffffff800ac0947 */ /* 0x000fea000383ffff */
.L_x_0:
[----:B------:R-:W0:Y:S01]  /*0760*/  S2R R3, SR_CTAID.Y ;  /* 0x0000000000037919 */ /* 0x000e220000002600 */
[----:B------:R-:W2:Y:S01]  /*0770*/  LDC.64 R4, c[0x0][0x398] ;  /* 0x0000e600ff047b82 */ /* 0x000ea20000000a00 */
[----:B------:R-:W0:Y:S01]  /*0780*/  LDCU UR4, c[0x0][0x364] ;  /* 0x00006c80ff0477ac */ /* 0x000e220008000800 */
[----:B------:R-:W3:Y:S01]  /*0790*/  S2R R2, SR_CTAID.X ;  /* 0x0000000000027919 */ /* 0x000ee20000002500 */
[----:B------:R-:W3:Y:S01]  /*07a0*/  LDCU UR5, c[0x0][0x360] ;  /* 0x00006c00ff0577ac */ /* 0x000ee20008000800 */
[----:B------:R-:W4:Y:S01]  /*07b0*/  LDCU UR6, c[0x0][0x3a4] ;  /* 0x00007480ff0677ac */ /* 0x000f220008000800 */
[----:B0-----:R-:W-:Y:S02]  /*07c0*/  IMAD R6, R3, UR4, R6 ;  /* 0x0000000403067c24 */ /* 0x001fe4000f8e0206 */
[----:B---3--:R-:W-:-:S03]  /*07d0*/  IMAD R7, R2, UR5, R7 ;  /* 0x0000000502077c24 */ /* 0x008fc6000f8e0207 */
[----:B--2---:R-:W-:-:S04]  /*07e0*/  ISETP.GE.AND P0, PT, R6, R5, PT ;  /* 0x000000050600720c */ /* 0x004fc80003f06270 */
[----:B------:R-:W-:-:S04]  /*07f0*/  ISETP.LE.OR P0, PT, R4, UR7, P0 ;  /* 0x0000000704007c0c */ /* 0x000fc80008703670 */
[----:B----4-:R-:W-:-:S13]  /*0800*/  ISETP.GE.OR P0, PT, R7, UR6, P0 ;  /* 0x0000000607007c0c */ /* 0x010fda0008706670 */
[----:B------:R-:W-:Y:S05]  /*0810*/  @P0 EXIT ;  /* 0x000000000000094d */ /* 0x000fea0003800000 */
[----:B------:R-:W0:Y:S01]  /*0820*/  LDC.64 R2, c[0x0][0x390] ;  /* 0x0000e400ff027b82 */ /* 0x000e220000000a00 */
[----:B------:R-:W-:-:S04]  /*0830*/  IMAD R6, R5, UR7, R6 ;  /* 0x0000000705067c24 */ /* 0x000fc8000f8e0206 */
[----:B------:R-:W-:-:S04]  /*0840*/  IMAD R7, R6, UR6, R7 ;  /* 0x0000000606077c24 */ /* 0x000fc8000f8e0207 */
[----:B0-----:R-:W-:-:S05]  /*0850*/  IMAD.WIDE R2, R7, 0x4, R2 ;  /* 0x0000000407027825 */ /* 0x001fca00078e0202 */
[----:B------:R-:W-:Y:S01]  /*0860*/  STG.E desc[UR8][R2.64], R0 ;  /* 0x0000000002007986 */ /* 0x000fe2000c101908 */
[----:B------:R-:W-:Y:S05]  /*0870*/  EXIT ;  /* 0x000000000000794d */ /* 0x000fea0003800000 */
.L_x_6:
[----:B------:R-:W-:-:S00]  /*0880*/  BRA `(.L_x_6) ;  /* 0xfffffffc00fc7947 */ /* 0x000fc0000383ffff */
[----:B------:R-:W-:-:S00]  /*0890*/  NOP ;  /* 0x0000000000007918 */ /* 0x000fc00000000000 */
        /* <DEDUP_REMOVED lines=14> */
.L_x_20:


//--------------------- .text._Z15matmul_tiled_3dPfS_S_iiii --------------------------
	.section	.text._Z15matmul_tiled_3dPfS_S_iiii,"ax",@progbits
	.align	128
        .global         _Z15matmul_tiled_3dPfS_S_iiii
        .type           _Z15matmul_tiled_3dPfS_S_iiii,@function
        .size           _Z15matmul_tiled_3dPfS_S_iiii,(.L_x_21 - _Z15matmul_tiled_3dPfS_S_iiii)
        .other          _Z15matmul_tiled_3dPfS_S_iiii,@"STO_CUDA_ENTRY STV_DEFAULT"
_Z15matmul_tiled_3dPfS_S_iiii:
.text._Z15matmul_tiled_3dPfS_S_iiii:
[----:B------:R-:W-:Y:S01]  /*0000*/  LDC R1, c[0x0][0x37c] ;  /* 0x0000df00ff017b82 */ /* 0x000fe20000000800 */
[----:B------:R-:W0:Y:S01]  /*0010*/  S2R R2, SR_TID.Y ;  /* 0x0000000000027919 */ /* 0x000e220000002200 */
[----:B------:R-:W1:Y:S06]  /*0020*/  LDCU UR7, c[0x0][0x3a0] ;  /* 0x00007400ff0777ac */ /* 0x000e6c0008000800 */
[----:B------:R-:W2:Y:S01]  /*0030*/  S2UR UR4, SR_CTAID.Z ;  /* 0x00000000000479c3 */ /* 0x000ea20000002700 */
[----:B------:R-:W-:Y:S01]  /*0040*/  HFMA2 R17, -RZ, RZ, 0, 0 ;  /* 0x00000000ff117431 */ /* 0x000fe200000001ff */
[----:B------:R-:W0:Y:S01]  /*0050*/  S2R R3, SR_CTAID.Y ;  /* 0x0000000000037919 */ /* 0x000e220000002600 */
[----:B------:R-:W3:Y:S01]  /*0060*/  LDCU.64 UR10, c[0x0][0x358] ;  /* 0x00006b00ff0a77ac */ /* 0x000ee20008000a00 */
[----:B------:R-:W2:Y:S04]  /*0070*/  S2R R5, SR_TID.Z ;  /* 0x0000000000057919 */ /* 0x000ea80000002300 */
[----:B------:R-:W2:Y:S01]  /*0080*/  LDC R4, c[0x0][0x368] ;  /* 0x0000da00ff047b82 */ /* 0x000ea20000000800 */
[----:B------:R-:W4:Y:S01]  /*0090*/  S2R R0, SR_TID.X ;  /* 0x0000000000007919 */ /* 0x000f220000002100 */
[----:B------:R-:W4:Y:S01]  /*00a0*/  S2R R8, SR_CTAID.X ;  /* 0x0000000000087919 */ /* 0x000f220000002500 */
[----:B-1----:R-:W-:Y:S01]  /*00b0*/  UISETP.GE.AND UP0, UPT, UR7, 0x1, UPT ;  /* 0x000000010700788c */ /* 0x002fe2000bf06270 */
[----:B0-----:R-:W-:Y:S01]  /*00c0*/  LEA R22, R3, R2, 0x3 ;  /* 0x0000000203167211 */ /* 0x001fe200078e18ff */
[----:B--2---:R-:W-:Y:S01]  /*00d0*/  IMAD R23, R4, UR4, R5 ;  /* 0x0000000404177c24 */ /* 0x004fe2000f8e0205 */
[----:B----4-:R-:W-:-:S06]  /*00e0*/  LEA R25, R8, R0, 0x3 ;  /* 0x0000000008197211 */ /* 0x010fcc00078e18ff */
[----:B---3--:R-:W-:Y:S05]  /*00f0*/  BRA.U !UP0, `(.L_x_7) ;  /* 0x0000000908ac7547 */ /* 0x008fea000b800000 */
[----:B------:R-:W0:Y:S01]  /*0100*/  S2UR UR6, SR_CgaCtaId ;  /* 0x00000000000679c3 */ /* 0x000e220000008800 */
[----:B------:R-:W1:Y:S01]  /*0110*/  LDCU.64 UR8, c[0x0][0x398] ;  /* 0x00007300ff0877ac */ /* 0x000e620008000a00 */
[----:B------:R-:W-:Y:S01]  /*0120*/  MOV R15, RZ ;  /* 0x000000ff000f7202 */ /* 0x000fe20000000f00 */
[----:B------:R-:W-:Y:S01]  /*0130*/  UMOV UR4, 0x400 ;  /* 0x0000040000047882 */ /* 0x000fe20000000000 */
[----:B------:R-:W-:Y:S02]  /*0140*/  UISETP.GE.U32.AND UP0, UPT, UR7, 0x9, UPT ;  /* 0x000000090700788c */ /* 0x000fe4000bf06070 */
[----:B------:R-:W-:Y:S01]  /*0150*/  UIADD3 UR5, UPT, UPT, UR4, 0x800, URZ ;  /* 0x0000080004057890 */ /* 0x000fe2000fffe0ff */
[----:B-1----:R-:W-:Y:S01]  /*0160*/  ISETP.GE.AND P0, PT, R22, UR9, PT ;  /* 0x0000000916007c0c */ /* 0x002fe2000bf06270 */
[----:B------:R-:W-:-:S03]  /*0170*/  IMAD R7, R23, UR9, R22 ;  /* 0x0000000917077c24 */ /* 0x000fc6000f8e0216 */
[----:B------:R-:W-:Y:S01]  /*0180*/  ISETP.LT.AND P0, PT, R23, UR8, !P0 ;  /* 0x0000000817007c0c */ /* 0x000fe2000c701270 */
[----:B0-----:R-:W-:Y:S02]  /*0190*/  ULEA UR4, UR6, UR4, 0x18 ;  /* 0x0000000406047291 */ /* 0x001fe4000f8ec0ff */
[----:B------:R-:W-:Y:S02]  /*01a0*/  ULEA UR5, UR6, UR5, 0x18 ;  /* 0x0000000506057291 */ /* 0x000fe4000f8ec0ff */
[----:B------:R-:W-:Y:S02]  /*01b0*/  UIADD3 UR6, UPT, UPT, UR7, 0x7, URZ ;  /* 0x0000000707067890 */ /* 0x000fe4000fffe0ff */
[C---:B------:R-:W-:Y:S01]  /*01c0*/  LEA R3, R5.reuse, UR4, 0x8 ;  /* 0x0000000405037c11 */ /* 0x040fe2000f8e40ff */
[----:B------:R-:W-:Y:S01]  /*01d0*/  UMOV UR4, URZ ;  /* 0x000000ff00047c82 */ /* 0x000fe20008000000 */
[----:B------:R-:W-:Y:S02]  /*01e0*/  LEA R5, R5, UR5, 0x8 ;  /* 0x0000000505057c11 */ /* 0x000fe4000f8e40ff */
[----:B------:R-:W-:-:S02]  /*01f0*/  LEA R3, R2, R3, 0x5 ;  /* 0x0000000302037211 */ /* 0x000fc400078e28ff */
[----:B------:R-:W-:-:S03]  /*0200*/  LEA R5, R0, R5, 0x2 ;  /* 0x0000000500057211 */ /* 0x000fc600078e10ff */
[----:B------:R-:W-:Y:S01]  /*0210*/  IMAD R4, R0, 0x4, R3 ;  /* 0x0000000400047824 */ /* 0x000fe200078e0203 */
[----:B------:R-:W-:Y:S01]  /*0220*/  LEA R6, R2, R5, 0x5 ;  /* 0x0000000502067211 */ /* 0x000fe200078e28ff */
[----:B------:R-:W-:Y:S06]  /*0230*/  BRA.U !UP0, `(.L_x_8) ;  /* 0x0000000508a07547 */ /* 0x000fec000b800000 */
[----:B------:R-:W0:Y:S01]  /*0240*/  LDCU UR9, c[0x0][0x3a4] ;  /* 0x00007480ff0977ac */ /* 0x000e220008000800 */
[----:B------:R-:W1:Y:S01]  /*0250*/  LDC R16, c[0x0][0x3a4] ;  /* 0x0000e900ff107b82 */ /* 0x000e620000000800 */
[----:B------:R-:W-:Y:S01]  /*0260*/  IMAD R9, R23, UR7, R2 ;  /* 0x0000000717097c24 */ /* 0x000fe2000f8e0202 */
[----:B------:R-:W-:Y:S01]  /*0270*/  MOV R15, RZ ;  /* 0x000000ff000f7202 */ /* 0x000fe20000000f00 */
[----:B------:R-:W-:Y:S01]  /*0280*/  USHF.R.U32.HI UR4, URZ, 0x3, UR6 ;  /* 0x00000003ff047899 */ /* 0x000fe20008011606 */
[--C-:B------:R-:W-:Y:S01]  /*0290*/  IMAD R18, R7, UR7, R0.reuse ;  /* 0x0000000707127c24 */ /* 0x100fe2000f8e0200 */
[----:B------:R-:W-:Y:S01]  /*02a0*/  MOV R21, R2 ;  /* 0x0000000200157202 */ /* 0x000fe20000000f00 */
[--C-:B------:R-:W-:Y:S01]  /*02b0*/  IMAD.MOV.U32 R20, RZ, RZ, R0.reuse ;  /* 0x000000ffff147224 */ /* 0x100fe200078e0000 */
[C---:B------:R-:W-:Y:S01]  /*02c0*/  IADD3 R11, PT, PT, R9.reuse, 0x8, RZ ;  /* 0x00000008090b7810 */ /* 0x040fe20007ffe0ff */
[----:B------:R-:W-:Y:S01]  /*02d0*/  ULOP3.LUT UR4, UR4, 0xffffffe, URZ, 0xc0, !UPT ;  /* 0x0ffffffe04047892 */ /* 0x000fe2000f8ec0ff */
[----:B------:R-:W2:Y:S01]  /*02e0*/  LDCU UR5, c[0x0][0x3a0] ;  /* 0x00007400ff0577ac */ /* 0x000ea20008000800 */
[----:B------:R-:W3:Y:S01]  /*02f0*/  LDCU UR8, c[0x0][0x398] ;  /* 0x00007300ff0877ac */ /* 0x000ee20008000800 */
[--C-:B0-----:R-:W-:Y:S01]  /*0300*/  IMAD R9, R9, UR9, R0.reuse ;  /* 0x0000000909097c24 */ /* 0x101fe2000f8e0200 */
[----:B------:R-:W-:Y:S01]  /*0310*/  UIADD3 UR4, UPT, UPT, -UR4, URZ, URZ ;  /* 0x000000ff04047290 */ /* 0x000fe2000fffe1ff */
[----:B------:R-:W-:-:S03]  /*0320*/  IMAD R11, R11, UR9, R0 ;  /* 0x000000090b0b7c24 */ /* 0x000fc6000f8e0200 */
[C---:B------:R-:W-:Y:S02]  /*0330*/  LEA R17, R8.reuse, R9, 0x3 ;  /* 0x0000000908117211 */ /* 0x040fe400078e18ff */
[----:B------:R-:W-:-:S07]  /*0340*/  LEA R19, R8, R11, 0x3 ;  /* 0x0000000b08137211 */ /* 0x000fce00078e18ff */
.L_x_13:
[----:B---3--:R-:W-:Y:S01]  /*0350*/  ISETP.GE.AND P3, PT, R23, UR8, PT ;  /* 0x0000000817007c0c */ /* 0x008fe2000bf66270 */
[----:B--2---:R-:W-:Y:S01]  /*0360*/  UMOV UR7, UR5 ;  /* 0x0000000500077c82 */ /* 0x004fe20008000000 */
[----:B0-----:R-:W-:Y:S01]  /*0370*/  HFMA2 R13, -RZ, RZ, 0, 0 ;  /* 0x00000000ff0d7431 */ /* 0x001fe200000001ff */
[----:B------:R-:W-:Y:S02]  /*0380*/  ISETP.GE.AND P1, PT, R20, UR7, PT ;  /* 0x0000000714007c0c */ /* 0x000fe4000bf26270 */
[----:B------:R-:W-:Y:S02]  /*0390*/  ISETP.GE.OR P2, PT, R21, UR7, P3 ;  /* 0x0000000715007c0c */ /* 0x000fe40009f46670 */
[----:B------:R-:W-:Y:S02]  /*03a0*/  PLOP3.LUT P1, PT, P0, P1, PT, 0x8f, 0xf8 ;  /* 0x0000000000f8781c */ /* 0x000fe40000723177 */
[----:B-1----:R-:W-:Y:S02]  /*03b0*/  ISETP.GE.OR P2, PT, R25, R16, P2 ;  /* 0x000000101900720c */ /* 0x002fe40001746670 */
[----:B------:R-:W-:-:S09]  /*03c0*/  MOV R27, RZ ;  /* 0x000000ff001b7202 */ /* 0x000fd20000000f00 */
[----:B------:R-:W0:Y:S08]  /*03d0*/  @!P1 LDC.64 R10, c[0x0][0x380] ;  /* 0x0000e000ff0a9b82 */ /* 0x000e300000000a00 */
[----:B------:R-:W1:Y:S01]  /*03e0*/  @!P2 LDC.64 R8, c[0x0][0x388] ;  /* 0x0000e200ff08ab82 */ /* 0x000e620000000a00 */
[----:B0-----:R-:W-:-:S05]  /*03f0*/  @!P1 IMAD.WIDE R10, R18, 0x4, R10 ;  /* 0x00000004120a9825 */ /* 0x001fca00078e020a */
[----:B------:R-:W2:Y:S01]  /*0400*/  @!P1 LDG.E R13, desc[UR10][R10.64] ;  /* 0x0000000a0a0d9981 */ /* 0x000ea2000c1e1900 */
[----:B-1----:R-:W-:-:S05]  /*0410*/  @!P2 IMAD.WIDE R8, R17, 0x4, R8 ;  /* 0x000000041108a825 */ /* 0x002fca00078e0208 */
[----:B------:R-:W3:Y:S01]  /*0420*/  @!P2 LDG.E R27, desc[UR10][R8.64] ;  /* 0x0000000a081ba981 */ /* 0x000ee2000c1e1900 */
[----:B------:R-:W-:Y:S01]  /*0430*/  IADD3 R14, PT, PT, R21, 0x8, RZ ;  /* 0x00000008150e7810 */ /* 0x000fe20007ffe0ff */
[----:B------:R-:W-:Y:S01]  /*0440*/  BSSY.RECONVERGENT B0, `(.L_x_9) ;  /* 0x000001b000007945 */ /* 0x000fe20003800200 */
[----:B------:R-:W-:Y:S02]  /*0450*/  IADD3 R12, PT, PT, R20, 0x8, RZ ;  /* 0x00000008140c7810 */ /* 0x000fe40007ffe0ff */
[----:B------:R-:W-:Y:S02]  /*0460*/  ISETP.GE.OR P1, PT, R14, UR7, P3 ;  /* 0x000000070e007c0c */ /* 0x000fe40009f26670 */
[----:B------:R-:W-:Y:S02]  /*0470*/  ISETP.GE.OR P2, PT, R12, UR7, !P0 ;  /* 0x000000070c007c0c */ /* 0x000fe4000c746670 */
[----:B------:R-:W-:Y:S01]  /*0480*/  ISETP.GE.OR P1, PT, R25, R16, P1 ;  /* 0x000000101900720c */ /* 0x000fe20000f26670 */
[----:B--2---:R0:W-:Y:S04]  /*0490*/  STS [R4], R13 ;  /* 0x0000000d04007388 */ /* 0x0041e80000000800 */
[----:B---3--:R0:W-:Y:S01]  /*04a0*/  STS [R6], R27 ;  /* 0x0000001b06007388 */ /* 0x0081e20000000800 */
[----:B------:R-:W-:Y:S06]  /*04b0*/  BAR.SYNC.DEFER_BLOCKING 0x0 ;  /* 0x0000000000007b1d */ /* 0x000fec0000010000 */
[----:B------:R-:W-:Y:S05]  /*04c0*/  @P3 BRA `(.L_x_10) ;  /* 0x0000000000483947 */ /* 0x000fea0003800000 */
[----:B------:R-:W-:Y:S04]  /*04d0*/  LDS R12, [R5] ;  /* 0x00000000050c7984 */ /* 0x000fe80000000800 */
[----:B------:R-:W1:Y:S04]  /*04e0*/  LDS.128 R8, [R3] ;  /* 0x0000000003087984 */ /* 0x000e680000000c00 */
[----:B0-----:R-:W0:Y:S04]  /*04f0*/  LDS R13, [R5+0x20] ;  /* 0x00002000050d7984 */ /* 0x001e280000000800 */
[----:B------:R-:W2:Y:S04]  /*0500*/  LDS R14, [R5+0x40] ;  /* 0x00004000050e7984 */ /* 0x000ea80000000800 */
[----:B------:R-:W3:Y:S04]  /*0510*/  LDS R24, [R5+0x60] ;  /* 0x0000600005187984 */ /* 0x000ee80000000800 */
[----:B------:R-:W-:Y:S01]  /*0520*/  LDS R29, [R5+0xa0] ;  /* 0x0000a000051d7984 */ /* 0x000fe20000000800 */
[----:B-1----:R-:W-:-:S04]  /*0530*/  FFMA R8, R8, R12, R15 ;  /* 0x0000000c08087223 */ /* 0x002fc8000000000f */
[----:B0-----:R-:W-:Y:S02]  /*0540*/  FFMA R13, R13, R9, R8 ;  /* 0x000000090d0d7223 */ /* 0x001fe40000000008 */
[----:B------:R-:W-:Y:S02]  /*0550*/  LDS R9, [R5+0x80] ;  /* 0x0000800005097984 */ /* 0x000fe40000000800 */
[----:B--2---:R-:W-:Y:S02]  /*0560*/  FFMA R27, R14, R10, R13 ;  /* 0x0000000a0e1b7223 */ /* 0x004fe4000000000d */
[----:B------:R-:W0:Y:S02]  /*0570*/  LDS.128 R12, [R3+0x10] ;  /* 0x00001000030c7984 */ /* 0x000e240000000c00 */
[----:B---3--:R-:W-:Y:S02]  /*0580*/  FFMA R11, R24, R11, R27 ;  /* 0x0000000b180b7223 */ /* 0x008fe4000000001b */
[----:B------:R-:W1:Y:S04]  /*0590*/  LDS R8, [R5+0xc0] ;  /* 0x0000c00005087984 */ /* 0x000e680000000800 */
[----:B------:R-:W2:Y:S01]  /*05a0*/  LDS R27, [R5+0xe0] ;  /* 0x0000e000051b7984 */ /* 0x000ea20000000800 */
[----:B0-----:R-:W-:-:S04]  /*05b0*/  FFMA R12, R12, R9, R11 ;  /* 0x000000090c0c7223 */ /* 0x001fc8000000000b */
[----:B------:R-:W-:-:S04]  /*05c0*/  FFMA R13, R29, R13, R12 ;  /* 0x0000000d1d0d7223 */ /* 0x000fc8000000000c */
[----:B-1----:R-:W-:-:S04]  /*05d0*/  FFMA R8, R8, R14, R13 ;  /* 0x0000000e08087223 */ /* 0x002fc8000000000d */
[----:B--2---:R-:W-:-:S07]  /*05e0*/  FFMA R15, R27, R15, R8 ;  /* 0x0000000f1b0f7223 */ /* 0x004fce0000000008 */
.L_x_10:
[----:B------:R-:W-:Y:S05]  /*05f0*/  BSYNC.RECONVERGENT B0 ;  /* 0x0000000000007941 */ /* 0x000fea0003800200 */
.L_x_9:
[----:B------:R-:W1:Y:S01]  /*0600*/  @!P2 LDC.64 R10, c[0x0][0x380] ;  /* 0x0000e000ff0aab82 */ /* 0x000e620000000a00 */
[----:B0-----:R-:W-:Y:S01]  /*0610*/  @!P2 VIADD R13, R18, 0x8 ;  /* 0x00000008120da836 */ /* 0x001fe20000000000 */
[----:B------:R-:W-:-:S06]  /*0620*/  MOV R27, RZ ;  /* 0x000000ff001b7202 */ /* 0x000fcc0000000f00 */
[----:B------:R-:W0:Y:S01]  /*0630*/  @!P1 LDC.64 R8, c[0x0][0x388] ;  /* 0x0000e200ff089b82 */ /* 0x000e220000000a00 */
[----:B-1----:R-:W-:-:S04]  /*0640*/  @!P2 IMAD.WIDE R10, R13, 0x4, R10 ;  /* 0x000000040d0aa825 */ /* 0x002fc800078e020a */
[----:B------:R-:W-:-:S03]  /*0650*/  HFMA2 R13, -RZ, RZ, 0, 0 ;  /* 0x00000000ff0d7431 */ /* 0x000fc600000001ff */
[----:B------:R-:W-:Y:S01]  /*0660*/  BAR.SYNC.DEFER_BLOCKING 0x0 ;  /* 0x0000000000007b1d */ /* 0x000fe20000010000 */
[----:B0-----:R-:W-:-:S05]  /*0670*/  @!P1 IMAD.WIDE R8, R19, 0x4, R8 ;  /* 0x0000000413089825 */ /* 0x001fca00078e0208 */
[----:B------:R-:W2:Y:S04]  /*0680*/  @!P2 LDG.E R13, desc[UR10][R10.64] ;  /* 0x0000000a0a0da981 */ /* 0x000ea8000c1e1900 */
[----:B------:R-:W3:Y:S01]  /*0690*/  @!P1 LDG.E R27, desc[UR10][R8.64] ;  /* 0x0000000a081b9981 */ /* 0x000ee2000c1e1900 */
[----:B------:R-:W-:Y:S03]  /*06a0*/  BSSY.RECONVERGENT B0, `(.L_x_11) ;  /* 0x0000017000007945 */ /* 0x000fe60003800200 */
        /* <DEDUP_REMOVED lines=22> */
.L_x_12:
[----:B------:R-:W-:Y:S05]  /*0810*/  BSYNC.RECONVERGENT B0 ;  /* 0x0000000000007941 */ /* 0x000fea0003800200 */
.L_x_11:
[----:B------:R-:W-:Y:S01]  /*0820*/  BAR.SYNC.DEFER_BLOCKING 0x0 ;  /* 0x0000000000007b1d */ /* 0x000fe20000010000 */
[----:B------:R-:W-:Y:S01]  /*0830*/  UIADD3 UR4, UPT, UPT, UR4, 0x2, URZ ;  /* 0x0000000204047890 */ /* 0x000fe2000fffe0ff */
[----:B------:R-:W-:Y:S01]  /*0840*/  IADD3 R21, PT, PT, R21, 0x10, RZ ;  /* 0x0000001015157810 */ /* 0x000fe20007ffe0ff */
[----:B------:R-:W-:Y:S01]  /*0850*/  VIADD R18, R18, 0x10 ;  /* 0x0000001012127836 */ /* 0x000fe20000000000 */
[C---:B------:R-:W-:Y:S01]  /*0860*/  LEA R19, R16.reuse, R19, 0x4 ;  /* 0x0000001310137211 */ /* 0x040fe200078e20ff */
[----:B------:R-:W-:Y:S01]  /*0870*/  UISETP.NE.AND UP0, UPT, UR4, URZ, UPT ;  /* 0x000000ff0400728c */ /* 0x000fe2000bf05270 */
[----:B------:R-:W-:Y:S02]  /*0880*/  LEA R17, R16, R17, 0x4 ;  /* 0x0000001110117211 */ /* 0x000fe400078e20ff */
[----:B------:R-:W-:-:S06]  /*0890*/  IADD3 R20, PT, PT, R20, 0x10, RZ ;  /* 0x0000001014147810 */ /* 0x000fcc0007ffe0ff */
[----:B------:R-:W-:Y:S05]  /*08a0*/  BRA.U UP0, `(.L_x_13) ;  /* 0xfffffff900a87547 */ /* 0x000fea000b83ffff */
[----:B------:R-:W-:-:S12]  /*08b0*/  ULOP3.LUT UR4, UR6, 0x7ffffff0, URZ, 0xc0, !UPT ;  /* 0x7ffffff006047892 */ /* 0x000fd8000f8ec0ff */
.L_x_8:
[----:B------:R-:W-:Y:S01]  /*08c0*/  ULOP3.LUT UP0, URZ, UR6, 0x8, URZ, 0xc0, !UPT ;  /* 0x0000000806ff7892 */ /* 0x000fe2000f80c0ff */
[----:B------:R-:W-:-:S08]  /*08d0*/  MOV R17, R15 ;  /* 0x0000000f00117202 */ /* 0x000fd00000000f00 */
[----:B------:R-:W-:Y:S05]  /*08e0*/  BRA.U !UP0, `(.L_x_7) ;  /* 0x0000000108b07547 */ /* 0x000fea000b800000 */
[----:B------:R-:W1:Y:S01]  /*08f0*/  LDCU UR5, c[0x0][0x3a4] ;  /* 0x00007480ff0577ac */ /* 0x000e620008000800 */
[----:B------:R-:W-:Y:S02]  /*0900*/  IADD3 R12, PT, PT, R2, UR4, RZ ;  /* 0x00000004020c7c10 */ /* 0x000fe4000fffe0ff */
[----:B------:R-:W-:Y:S02]  /*0910*/  IADD3 R2, PT, PT, R0, UR4, RZ ;  /* 0x0000000400027c10 */ /* 0x000fe4000fffe0ff */
[----:B------:R-:W-:Y:S02]  /*0920*/  ISETP.GE.AND P1, PT, R12, UR7, PT ;  /* 0x000000070c007c0c */ /* 0x000fe4000bf26270 */
[----:B------:R-:W-:Y:S02]  /*0930*/  ISETP.GE.OR P0, PT, R2, UR7, !P0 ;  /* 0x0000000702007c0c */ /* 0x000fe4000c706670 */
[----:B------:R-:W-:-:S04]  /*0940*/  ISETP.GE.OR P1, PT, R23, UR8, P1 ;  /* 0x0000000817007c0c */ /* 0x000fc80008f26670 */
[----:B-1----:R-:W-:-:S07]  /*0950*/  ISETP.GE.OR P1, PT, R25, UR5, P1 ;  /* 0x0000000519007c0c */ /* 0x002fce0008f26670 */
[----:B------:R-:W1:Y:S01]  /*0960*/  @!P0 LDC.64 R10, c[0x0][0x380] ;  /* 0x0000e000ff0a8b82 */ /* 0x000e620000000a00 */
[----:B------:R-:W-:-:S07]  /*0970*/  @!P0 IMAD R7, R7, UR7, R2 ;  /* 0x0000000707078c24 */ /* 0x000fce000f8e0202 */
[----:B------:R-:W2:Y:S01]  /*0980*/  @!P1 LDC.64 R8, c[0x0][0x388] ;  /* 0x0000e200ff089b82 */ /* 0x000ea20000000a00 */
[----:B------:R-:W-:-:S04]  /*0990*/  @!P1 IMAD R0, R23, UR7, R12 ;  /* 0x0000000717009c24 */ /* 0x000fc8000f8e020c */
[----:B0-----:R-:W-:Y:S02]  /*09a0*/  @!P1 IMAD R13, R0, UR5, R25 ;  /* 0x00000005000d9c24 */ /* 0x001fe4000f8e0219 */
[----:B-1----:R-:W-:-:S04]  /*09b0*/  @!P0 IMAD.WIDE R10, R7, 0x4, R10 ;  /* 0x00000004070a8825 */ /* 0x002fc800078e020a */
[----:B------:R-:W-:Y:S02]  /*09c0*/  HFMA2 R7, -RZ, RZ, 0, 0 ;  /* 0x00000000ff077431 */ /* 0x000fe400000001ff */
[----:B--2---:R-:W-:Y:S01]  /*09d0*/  @!P1 IMAD.WIDE R8, R13, 0x4, R8 ;  /* 0x000000040d089825 */ /* 0x004fe200078e0208 */
[----:B------:R-:W-:-:S03]  /*09e0*/  MOV R13, RZ ;  /* 0x000000ff000d7202 */ /* 0x000fc60000000f00 */
[----:B------:R-:W2:Y:S04]  /*09f0*/  @!P0 LDG.E R7, desc[UR10][R10.64] ;  /* 0x0000000a0a078981 */ /* 0x000ea8000c1e1900 */
[----:B------:R-:W3:Y:S01]  /*0a00*/  @!P1 LDG.E R13, desc[UR10][R8.64] ;  /* 0x0000000a080d9981 */ /* 0x000ee2000c1e1900 */
[----:B------:R-:W-:Y:S01]  /*0a10*/  ISETP.GE.AND P0, PT, R23, UR8, PT ;  /* 0x0000000817007c0c */ /* 0x000fe2000bf06270 */
[----:B------:R-:W-:Y:S02]  /*0a20*/  BSSY.RECONVERGENT B0, `(.L_x_14) ;  /* 0x0000017000007945 */ /* 0x000fe40003800200 */
        /* <DEDUP_REMOVED lines=9> */
[----:B------:R-:W-:Y:S04]  /*0ac0*/  LDS R4, [R5+0x80] ;  /* 0x0000800005047984 */ /* 0x000fe80000000800 */
[----:B------:R-:W4:Y:S04]  /*0ad0*/  LDS.128 R12, [R3+0x10] ;  /* 0x00001000030c7984 */ /* 0x000f280000000c00 */
[----:B------:R-:W5:Y:S04]  /*0ae0*/  LDS R21, [R5+0xa0] ;  /* 0x0000a00005157984 */ /* 0x000f680000000800 */
[----:B------:R-:W5:Y:S04]  /*0af0*/  LDS R6, [R5+0xc0] ;  /* 0x0000c00005067984 */ /* 0x000f680000000800 */
[----:B------:R-:W5:Y:S01]  /*0b00*/  LDS R27, [R5+0xe0] ;  /* 0x0000e000051b7984 */ /* 0x000f620000000800 */
[----:B-1----:R-:W-:-:S04]  /*0b10*/  FFMA R0, R8, R0, R17 ;  /* 0x0000000008007223 */ /* 0x002fc80000000011 */
[----:B0-----:R-:W-:-:S04]  /*0b20*/  FFMA R7, R7, R9, R0 ;  /* 0x0000000907077223 */ /* 0x001fc80000000000 */
[----:B--2---:R-:W-:-:S04]  /*0b30*/  FFMA R2, R2, R10, R7 ;  /* 0x0000000a02027223 */ /* 0x004fc80000000007 */
[----:B---3--:R-:W-:-:S04]  /*0b40*/  FFMA R11, R19, R11, R2 ;  /* 0x0000000b130b7223 */ /* 0x008fc80000000002 */
[----:B----4-:R-:W-:-:S04]  /*0b50*/  FFMA R4, R12, R4, R11 ;  /* 0x000000040c047223 */ /* 0x010fc8000000000b */
[----:B-----5:R-:W-:-:S04]  /*0b60*/  FFMA R13, R21, R13, R4 ;  /* 0x0000000d150d7223 */ /* 0x020fc80000000004 */
[----:B------:R-:W-:-:S04]  /*0b70*/  FFMA R6, R6, R14, R13 ;  /* 0x0000000e06067223 */ /* 0x000fc8000000000d */
[----:B------:R-:W-:-:S07]  /*0b80*/  FFMA R17, R27, R15, R6 ;  /* 0x0000000f1b117223 */ /* 0x000fce0000000006 */
.L_x_15:
[----:B------:R-:W-:Y:S05]  /*0b90*/  BSYNC.RECONVERGENT B0 ;  /* 0x0000000000007941 */ /* 0x000fea0003800200 */
.L_x_14:
[----:B------:R-:W-:Y:S06]  /*0ba0*/  BAR.SYNC.DEFER_BLOCKING 0x0 ;  /* 0x0000000000007b1d */ /* 0x000fec0000010000 */
.L_x_7:
[----:B------:R-:W1:Y:S01]  /*0bb0*/  LDCU.64 UR12, c[0x0][0x398] ;  /* 0x00007300ff0c77ac */ /* 0x000e620008000a00 */
[----:B------:R-:W2:Y:S01]  /*0bc0*/  LDCU UR5, c[0x0][0x3a4] ;  /* 0x00007480ff0577ac */ /* 0x000ea20008000800 */
[----:B-1----:R-:W-:-:S04]  /*0bd0*/  ISETP.GE.AND P0, PT, R22, UR13, PT ;  /* 0x0000000d16007c0c */ /* 0x002fc8000bf06270 */
[----:B------:R-:W-:-:S04]  /*0be0*/  ISETP.GE.OR P0, PT, R23, UR12, P0 ;  /* 0x0000000c17007c0c */ /* 0x000fc80008706670 */
[----:B--2---:R-:W-:-:S13]  /*0bf0*/  ISETP.GE.OR P0, PT, R25, UR5, P0 ;  /* 0x0000000519007c0c */ /* 0x004fda0008706670 */
[----:B------:R-:W-:Y:S05]  /*0c00*/  @P0 EXIT ;  /* 0x000000000000094d */ /* 0x000fea0003800000 */
[----:B------:R-:W1:Y:S01]  /*0c10*/  LDC.64 R2, c[0x0][0x390] ;  /* 0x0000e400ff027b82 */ /* 0x000e620000000a00 */
[----:B------:R-:W-:-:S04]  /*0c20*/  IMAD R22, R23, UR13, R22 ;  /* 0x0000000d17167c24 */ /* 0x000fc8000f8e0216 */
[----:B------:R-:W-:-:S04]  /*0c30*/  IMAD R25, R22, UR5, R25 ;  /* 0x0000000516197c24 */ /* 0x000fc8000f8e0219 */
[----:B-1----:R-:W-:-:S05]  /*0c40*/  IMAD.WIDE R2, R25, 0x4, R2 ;  /* 0x0000000419027825 */ /* 0x002fca00078e0202 */
[----:B------:R-:W-:Y:S01]  /*0c50*/  STG.E desc[UR10][R2.64], R17 ;  /* 0x0000001102007986 */ /* 0x000fe2000c10190a */
[----:B------:R-:W-:Y:S05]  /*0c60*/  EXIT ;  /* 0x000000000000794d */ /* 0x000fea0003800000 */
.L_x_16:
        /* <DEDUP_REMOVED lines=9> */
.L_x_21:


//--------------------- .text._Z15matmul_tiled_2dPfS_S_iiii --------------------------
	.section	.text._Z15matmul_tiled_2dPfS_S_iiii,"ax",@progbits
	.align	128
        .global         _Z15matmul_tiled_2dPfS_S_iiii
        .type           _Z15matmul_tiled_2dPfS_S_iiii,@function
        .size           _Z15matmul_tiled_2dPfS_S_iiii,(.L_x_22 - _Z15matmul_tiled_2dPfS_S_iiii)
        .other          _Z15matmul_tiled_2dPfS_S_iiii,@"STO_CUDA_ENTRY STV_DEFAULT"
_Z15matmul_tiled_2dPfS_S_iiii:
.text._Z15matmul_tiled_2dPfS_S_iiii:
[----:B------:R-:W-:Y:S08]  /*0000*/  LDC R1, c[0x0][0x37c] ;  /* 0x0000df00ff017b82 */ /* 0x000ff00000000800 */
[----:B------:R-:W0:Y:S01]  /*0010*/  LDC R10, c[0x0][0x3a0] ;  /* 0x0000e800ff0a7b82 */ /* 0x000e220000000800 */
[----:B------:R-:W1:Y:S01]  /*0020*/  S2R R3, SR_TID.Y ;  /* 0x0000000000037919 */ /* 0x000e620000002200 */
[----:B------:R-:W2:Y:S01]  /*0030*/  LDCU.64 UR8, c[0x0][0x358] ;  /* 0x00006b00ff0877ac */ /* 0x000ea20008000a00 */
[----:B------:R-:W-:Y:S01]  /*0040*/  HFMA2 R21, -RZ, RZ, 0, 0 ;  /* 0x00000000ff157431 */ /* 0x000fe200000001ff */
[----:B------:R-:W1:Y:S04]  /*0050*/  S2R R4, SR_CTAID.Y ;  /* 0x0000000000047919 */ /* 0x000e680000002600 */
[----:B------:R-:W3:Y:S01]  /*0060*/  S2UR UR7, SR_CTAID.Z ;  /* 0x00000000000779c3 */ /* 0x000ee20000002700 */
[----:B------:R-:W4:Y:S01]  /*0070*/  S2R R2, SR_TID.X ;  /* 0x0000000000027919 */ /* 0x000f220000002100 */
[----:B------:R-:W4:Y:S01]  /*0080*/  S2R R6, SR_CTAID.X ;  /* 0x0000000000067919 */ /* 0x000f220000002500 */
[----:B0-----:R-:W-:-:S02]  /*0090*/  ISETP.GE.AND P0, PT, R10, 0x1, PT ;  /* 0x000000010a00780c */ /* 0x001fc40003f06270 */
[----:B-1----:R-:W-:Y:S02]  /*00a0*/  LEA R4, R4, R3, 0x4 ;  /* 0x0000000304047211 */ /* 0x002fe400078e20ff */
[----:B----4-:R-:W-:-:S09]  /*00b0*/  LEA R5, R6, R2, 0x4 ;  /* 0x0000000206057211 */ /* 0x010fd200078e20ff */
[----:B--23--:R-:W-:Y:S05]  /*00c0*/  @!P0 BRA `(.L_x_17) ;  /* 0x0000000400488947 */ /* 0x00cfea0003800000 */
[----:B------:R-:W0:Y:S01]  /*00d0*/  S2UR UR6, SR_CgaCtaId ;  /* 0x00000000000679c3 */ /* 0x000e220000008800 */
[----:B------:R-:W1:Y:S01]  /*00e0*/  LDCU UR10, c[0x0][0x3a4] ;  /* 0x00007480ff0a77ac */ /* 0x000e620008000800 */
[C---:B------:R-:W-:Y:S01]  /*00f0*/  IMAD R7, R10.reuse, UR7, R3 ;  /* 0x000000070a077c24 */ /* 0x040fe2000f8e0203 */
[----:B------:R-:W-:Y:S01]  /*0100*/  IADD3 R8, PT, PT, R10, 0xf, RZ ;  /* 0x0000000f0a087810 */ /* 0x000fe20007ffe0ff */
[----:B------:R-:W-:Y:S01]  /*0110*/  UMOV UR4, 0x400 ;  /* 0x0000040000047882 */ /* 0x000fe20000000000 */
[----:B------:R-:W-:Y:S01]  /*0120*/  MOV R21, RZ ;  /* 0x000000ff00157202 */ /* 0x000fe20000000f00 */
[----:B------:R-:W-:Y:S02]  /*0130*/  UIADD3 UR5, UPT, UPT, UR4, 0x400, URZ ;  /* 0x0000040004057890 */ /* 0x000fe4000fffe0ff */
[----:B------:R-:W2:Y:S01]  /*0140*/  LDC R9, c[0x0][0x39c] ;  /* 0x0000e700ff097b82 */ /* 0x000ea20000000800 */
[----:B------:R-:W-:Y:S01]  /*0150*/  SHF.R.U32.HI R8, RZ, 0x4, R8 ;  /* 0x00000004ff087819 */ /* 0x000fe20000011608 */
[----:B------:R-:W3:Y:S03]  /*0160*/  LDCU UR12, c[0x0][0x39c] ;  /* 0x00007380ff0c77ac */ /* 0x000ee60008000800 */
[----:B------:R-:W-:Y:S01]  /*0170*/  IADD3 R18, PT, PT, -R8, RZ, RZ ;  /* 0x000000ff08127210 */ /* 0x000fe20007ffe1ff */
[----:B------:R-:W4:Y:S02]  /*0180*/  LDCU UR11, c[0x0][0x3a0] ;  /* 0x00007400ff0b77ac */ /* 0x000f240008000800 */
[----:B------:R-:W3:Y:S01]  /*0190*/  LDC R0, c[0x0][0x3a4] ;  /* 0x0000e900ff007b82 */ /* 0x000ee20000000800 */
[----:B-1----:R-:W-:-:S07]  /*01a0*/  IMAD R7, R7, UR10, R2 ;  /* 0x0000000a07077c24 */ /* 0x002fce000f8e0202 */
[----:B------:R-:W1:Y:S01]  /*01b0*/  LDC.64 R22, c[0x0][0x380] ;  /* 0x0000e000ff167b82 */ /* 0x000e620000000a00 */
[----:B0-----:R-:W-:Y:S01]  /*01c0*/  ULEA UR4, UR6, UR4, 0x18 ;  /* 0x0000000406047291 */ /* 0x001fe2000f8ec0ff */
[----:B------:R-:W-:Y:S01]  /*01d0*/  LEA R7, R6, R7, 0x4 ;  /* 0x0000000706077211 */ /* 0x000fe200078e20ff */
[----:B------:R-:W-:-:S04]  /*01e0*/  ULEA UR5, UR6, UR5, 0x18 ;  /* 0x0000000506057291 */ /* 0x000fc8000f8ec0ff */
[----:B------:R-:W-:Y:S01]  /*01f0*/  LEA R17, R3, UR4, 0x6 ;  /* 0x0000000403117c11 */ /* 0x000fe2000f8e30ff */
[----:B--2---:R-:W-:Y:S01]  /*0200*/  IMAD R9, R9, UR7, R4 ;  /* 0x0000000709097c24 */ /* 0x004fe2000f8e0204 */
[C---:B------:R-:W-:Y:S02]  /*0210*/  LEA R16, R2.reuse, UR5, 0x2 ;  /* 0x0000000502107c11 */ /* 0x040fe4000f8e10ff */
[----:B------:R-:W-:Y:S01]  /*0220*/  LEA R19, R2, R17, 0x2 ;  /* 0x0000001102137211 */ /* 0x000fe200078e10ff */
[----:B------:R-:W-:Y:S01]  /*0230*/  IMAD R6, R9, R10, R2 ;  /* 0x0000000a09067224 */ /* 0x000fe200078e0202 */
[----:B----4-:R-:W-:-:S07]  /*0240*/  LEA R20, R3, R16, 0x6 ;  /* 0x0000001003147211 */ /* 0x010fce00078e30ff */
.L_x_18:
[----:B------:R-:W-:Y:S01]  /*0250*/  ISETP.GE.AND P0, PT, R3, UR11, PT ;  /* 0x0000000b03007c0c */ /* 0x000fe2000bf06270 */
[----:B------:R-:W-:Y:S01]  /*0260*/  HFMA2 R27, -RZ, RZ, 0, 0 ;  /* 0x00000000ff1b7431 */ /* 0x000fe200000001ff */
[----:B------:R-:W-:Y:S01]  /*0270*/  ISETP.GE.AND P1, PT, R2, UR11, PT ;  /* 0x0000000b02007c0c */ /* 0x000fe2000bf26270 */
[----:B-1----:R-:W-:Y:S01]  /*0280*/  IMAD.WIDE R8, R6, 0x4, R22 ;  /* 0x0000000406087825 */ /* 0x002fe200078e0216 */
[----:B---3--:R-:W-:Y:S02]  /*0290*/  ISETP.GE.OR P0, PT, R5, R0, P0 ;  /* 0x000000000500720c */ /* 0x008fe40000706670 */
[----:B------:R-:W-:Y:S02]  /*02a0*/  ISETP.GE.OR P1, PT, R4, UR12, P1 ;  /* 0x0000000c04007c0c */ /* 0x000fe40008f26670 */
[----:B------:R-:W-:-:S09]  /*02b0*/  MOV R24, RZ ;  /* 0x000000ff00187202 */ /* 0x000fd20000000f00 */
[----:B------:R-:W0:Y:S02]  /*02c0*/  @!P0 LDC.64 R10, c[0x0][0x388] ;  /* 0x0000e200ff0a8b82 */ /* 0x000e240000000a00 */
[----:B------:R-:W2:Y:S01]  /*02d0*/  @!P1 LDG.E R24, desc[UR8][R8.64] ;  /* 0x0000000808189981 */ /* 0x000ea2000c1e1900 */
[----:B0-----:R-:W-:-:S05]  /*02e0*/  @!P0 IMAD.WIDE R10, R7, 0x4, R10 ;  /* 0x00000004070a8825 */ /* 0x001fca00078e020a */
[----:B------:R-:W3:Y:S01]  /*02f0*/  @!P0 LDG.E R27, desc[UR8][R10.64] ;  /* 0x000000080a1b8981 */ /* 0x000ee2000c1e1900 */
[----:B------:R-:W-:-:S04]  /*0300*/  IADD3 R18, PT, PT, R18, 0x1, RZ ;  /* 0x0000000112127810 */ /* 0x000fc80007ffe0ff */
[----:B------:R-:W-:Y:S02]  /*0310*/  ISETP.NE.AND P0, PT, R18, RZ, PT ;  /* 0x000000ff1200720c */ /* 0x000fe40003f05270 */
[----:B------:R-:W-:Y:S02]  /*0320*/  IADD3 R3, PT, PT, R3, 0x10, RZ ;  /* 0x0000001003037810 */ /* 0x000fe40007ffe0ff */
[----:B------:R-:W-:Y:S02]  /*0330*/  IADD3 R6, PT, PT, R6, 0x10, RZ ;  /* 0x0000001006067810 */ /* 0x000fe40007ffe0ff */
[----:B------:R-:W-:Y:S02]  /*0340*/  IADD3 R2, PT, PT, R2, 0x10, RZ ;  /* 0x0000001002027810 */ /* 0x000fe40007ffe0ff */
[----:B------:R-:W-:Y:S01]  /*0350*/  LEA R7, R0, R7, 0x4 ;  /* 0x0000000700077211 */ /* 0x000fe200078e20ff */
[----:B--2---:R-:W-:Y:S04]  /*0360*/  STS [R19], R24 ;  /* 0x0000001813007388 */ /* 0x004fe80000000800 */
[----:B---3--:R-:W-:Y:S01]  /*0370*/  STS [R20], R27 ;  /* 0x0000001b14007388 */ /* 0x008fe20000000800 */
[----:B------:R-:W-:Y:S06]  /*0380*/  BAR.SYNC.DEFER_BLOCKING 0x0 ;  /* 0x0000000000007b1d */ /* 0x000fec0000010000 */
[----:B------:R-:W-:Y:S04]  /*0390*/  LDS R26, [R16] ;  /* 0x00000000101a7984 */ /* 0x000fe80000000800 */
[----:B------:R-:W0:Y:S04]  /*03a0*/  LDS.128 R12, [R17] ;  /* 0x00000000110c7984 */ /* 0x000e280000000c00 */
[----:B------:R-:W1:Y:S04]  /*03b0*/  LDS R29, [R16+0x40] ;  /* 0x00004000101d7984 */ /* 0x000e680000000800 */
[----:B------:R-:W2:Y:S04]  /*03c0*/  LDS R25, [R16+0x80] ;  /* 0x0000800010197984 */ /* 0x000ea80000000800 */
[----:B------:R-:W-:Y:S04]  /*03d0*/  LDS.128 R8, [R17+0x10] ;  /* 0x0000100011087984 */ /* 0x000fe80000000c00 */
[----:B------:R-:W-:Y:S01]  /*03e0*/  LDS R24, [R16+0x240] ;  /* 0x0002400010187984 */ /* 0x000fe20000000800 */
[----:B0-----:R-:W-:-:S03]  /*03f0*/  FFMA R12, R12, R26, R21 ;  /* 0x0000001a0c0c7223 */ /* 0x001fc60000000015 */
[----:B------:R-:W0:Y:S01]  /*0400*/  LDS R21, [R16+0xc0] ;  /* 0x0000c00010157984 */ /* 0x000e220000000800 */
[----:B-1----:R-:W-:-:S03]  /*0410*/  FFMA R26, R29, R13, R12 ;  /* 0x0000000d1d1a7223 */ /* 0x002fc6000000000c */
[----:B------:R-:W1:Y:S04]  /*0420*/  LDS R13, [R16+0x100] ;  /* 0x00010000100d7984 */ /* 0x000e680000000800 */
[----:B------:R-:W3:Y:S01]  /*0430*/  LDS R12, [R16+0x140] ;  /* 0x00014000100c7984 */ /* 0x000ee20000000800 */
[----:B--2---:R-:W-:-:S03]  /*0440*/  FFMA R14, R25, R14, R26 ;  /* 0x0000000e190e7223 */ /* 0x004fc6000000001a */
[----:B------:R-:W2:Y:S01]  /*0450*/  LDS R25, [R16+0x180] ;  /* 0x0001800010197984 */ /* 0x000ea20000000800 */
[----:B0-----:R-:W-:-:S03]  /*0460*/  FFMA R15, R21, R15, R14 ;  /* 0x0000000f150f7223 */ /* 0x001fc6000000000e */
[----:B------:R-:W-:Y:S01]  /*0470*/  LDS R21, [R16+0x280] ;  /* 0x0002800010157984 */ /* 0x000fe20000000800 */
[----:B-1----:R-:W-:-:S03]  /*0480*/  FFMA R13, R8, R13, R15 ;  /* 0x0000000d080d7223 */ /* 0x002fc6000000000f */
[----:B------:R-:W0:Y:S01]  /*0490*/  LDS R8, [R16+0x1c0] ;  /* 0x0001c00010087984 */ /* 0x000e220000000800 */
[----:B---3--:R-:W-:-:S03]  /*04a0*/  FFMA R26, R12, R9, R13 ;  /* 0x000000090c1a7223 */ /* 0x008fc6000000000d */
[----:B------:R-:W-:Y:S04]  /*04b0*/  LDS R9, [R16+0x200] ;  /* 0x0002000010097984 */ /* 0x000fe80000000800 */
[----:B------:R-:W1:Y:S01]  /*04c0*/  LDS.128 R12, [R17+0x20] ;  /* 0x00002000110c7984 */ /* 0x000e620000000c00 */
[----:B--2---:R-:W-:-:S04]  /*04d0*/  FFMA R25, R25, R10, R26 ;  /* 0x0000000a19197223 */ /* 0x004fc8000000001a */
[----:B0-----:R-:W-:Y:S02]  /*04e0*/  FFMA R11, R8, R11, R25 ;  /* 0x0000000b080b7223 */ /* 0x001fe40000000019 */
[----:B------:R-:W-:Y:S02]  /*04f0*/  LDS R25, [R16+0x3c0] ;  /* 0x0003c00010197984 */ /* 0x000fe40000000800 */
[----:B-1----:R-:W-:Y:S02]  /*0500*/  FFMA R9, R12, R9, R11 ;  /* 0x000000090c097223 */ /* 0x002fe4000000000b */
[----:B------:R-:W0:Y:S02]  /*0510*/  LDS R12, [R16+0x2c0] ;  /* 0x0002c000100c7984 */ /* 0x000e240000000800 */
[----:B------:R-:W-:Y:S02]  /*0520*/  FFMA R26, R24, R13, R9 ;  /* 0x0000000d181a7223 */ /* 0x000fe40000000009 */
[----:B------:R-:W-:Y:S04]  /*0530*/  LDS R13, [R16+0x300] ;  /* 0x00030000100d7984 */ /* 0x000fe80000000800 */
[----:B------:R-:W1:Y:S01]  /*0540*/  LDS.128 R8, [R17+0x30] ;  /* 0x0000300011087984 */ /* 0x000e620000000c00 */
[----:B------:R-:W-:-:S03]  /*0550*/  FFMA R21, R21, R14, R26 ;  /* 0x0000000e15157223 */ /* 0x000fc6000000001a */
[----:B------:R-:W2:Y:S04]  /*0560*/  LDS R24, [R16+0x340] ;  /* 0x0003400010187984 */ /* 0x000ea80000000800 */
[----:B------:R-:W3:Y:S01]  /*0570*/  LDS R14, [R16+0x380] ;  /* 0x00038000100e7984 */ /* 0x000ee20000000800 */
[----:B0-----:R-:W-:-:S04]  /*0580*/  FFMA R15, R12, R15, R21 ;  /* 0x0000000f0c0f7223 */ /* 0x001fc80000000015 */
[----:B-1----:R-:W-:-:S04]  /*0590*/  FFMA R13, R8, R13, R15 ;  /* 0x0000000d080d7223 */ /* 0x002fc8000000000f */
[----:B--2---:R-:W-:-:S04]  /*05a0*/  FFMA R9, R24, R9, R13 ;  /* 0x0000000918097223 */ /* 0x004fc8000000000d */
[----:B---3--:R-:W-:-:S04]  /*05b0*/  FFMA R10, R14, R10, R9 ;  /* 0x0000000a0e0a7223 */ /* 0x008fc80000000009 */
[----:B------:R-:W-:Y:S01]  /*05c0*/  FFMA R21, R25, R11, R10 ;  /* 0x0000000b19157223 */ /* 0x000fe2000000000a */
[----:B------:R-:W-:Y:S06]  /*05d0*/  BAR.SYNC.DEFER_BLOCKING 0x0 ;  /* 0x0000000000007b1d */ /* 0x000fec0000010000 */
[----:B------:R-:W-:Y:S05]  /*05e0*/  @P0 BRA `(.L_x_18) ;  /* 0xfffffffc00180947 */ /* 0x000fea000383ffff */
.L_x_17:
[----:B------:R-:W0:Y:S01]  /*05f0*/  LDC R7, c[0x0][0x39c] ;  /* 0x0000e700ff077b82 */ /* 0x000e220000000800 */
[----:B------:R-:W1:Y:S02]  /*0600*/  LDCU UR4, c[0x0][0x3a4] ;  /* 0x00007480ff0477ac */ /* 0x000e640008000800 */
[----:B-1----:R-:W-:-:S04]  /*0610*/  ISETP.GE.AND P0, PT, R5, UR4, PT ;  /* 0x0000000405007c0c */ /* 0x002fc8000bf06270 */
[----:B0-----:R-:W-:-:S13]  /*0620*/  ISETP.GE.OR P0, PT, R4, R7, P0 ;  /* 0x000000070400720c */ /* 0x001fda0000706670 */
[----:B------:R-:W-:Y:S05]  /*0630*/  @P0 EXIT ;  /* 0x000000000000094d */ /* 0x000fea0003800000 */
[----:B------:R-:W0:Y:S01]  /*0640*/  LDC.64 R2, c[0x0][0x390] ;  /* 0x0000e400ff027b82 */ /* 0x000e220000000a00 */
[----:B------:R-:W-:-:S04]  /*0650*/  IMAD R4, R7, UR7, R4 ;  /* 0x0000000707047c24 */ /* 0x000fc8000f8e0204 */
[----:B------:R-:W-:-:S04]  /*0660*/  IMAD R5, R4, UR4, R5 ;  /* 0x0000000404057c24 */ /* 0x000fc8000f8e0205 */
[----:B0-----:R-:W-:-:S05]  /*0670*/  IMAD.WIDE R2, R5, 0x4, R2 ;  /* 0x0000000405027825 */ /* 0x001fca00078e0202 */
[----:B------:R-:W-:Y:S01]  /*0680*/  STG.E desc[UR8][R2.64], R21 ;  /* 0x0000001502007986 */ /* 0x000fe2000c101908 */
[----:B------:R-:W-:Y:S05]  /*0690*/  EXIT ;  /* 0x000000000000794d */ /* 0x000fea0003800000 */
.L_x_19:
        /* <DEDUP_REMOVED lines=14> */
.L_x_22:


//--------------------- .nv.shared._Z22matmul_nested_tiled_3dPfS_S_iiii --------------------------
	.section	.nv.shared._Z22matmul_nested_tiled_3dPfS_S_iiii,"aw",@nobits
	.sectionflags	@""
	.align	4
.nv.shared._Z22matmul_nested_tiled_3dPfS_S_iiii:
	.zero		5120


//--------------------- .nv.shared.reserved.0     --------------------------
	.section	.nv.shared.reserved.0,"aw",@nobits
	.weak		__nv_reservedSMEM_offset_0_alias
	.size		__nv_reservedSMEM_offset_0_alias, 0, 64
	.other		__nv_reservedSMEM_offset_0_alias,@"STO_CUDA_RESERVED_SHARED STV_DEFAULT"
__nv_reservedSMEM_offset_0_alias:
	.zero		0
	.zero		64


//--------------------- .nv.shared._Z15matmul_tiled_3dPfS_S_iiii --------------------------
	.section	.nv.shared._Z15matmul_tiled_3dPfS_S_iiii,"aw",@nobits
	.sectionflags	@""
	.align	4
.nv.shared._Z15matmul_tiled_3dPfS_S_iiii:
	.zero		5120


//--------------------- .nv.shared._Z15matmul_tiled_2dPfS_S_iiii --------------------------
	.section	.nv.shared._Z15matmul_tiled_2dPfS_S_iiii,"aw",@nobits
	.sectionflags	@""
	.align	4
.nv.shared._Z15matmul_tiled_2dPfS_S_iiii:
	.zero		3072


//--------------------- .nv.constant0._Z22matmul_nested_tiled_3dPfS_S_iiii --------------------------
	.section	.nv.constant0._Z22matmul_nested_tiled_3dPfS_S_iiii,"a",@progbits
	.sectionflags	@""
	.align	4
.nv.constant0._Z22matmul_nested_tiled_3dPfS_S_iiii:
	.zero		936


//--------------------- .nv.constant0._Z15matmul_tiled_3dPfS_S_iiii --------------------------
	.section	.nv.constant0._Z15matmul_tiled_3dPfS_S_iiii,"a",@progbits
	.sectionflags	@""
	.align	4
.nv.constant0._Z15matmul_tiled_3dPfS_S_iiii:
	.zero		936


//--------------------- .nv.constant0._Z15matmul_tiled_2dPfS_S_iiii --------------------------
	.section	.nv.constant0._Z15matmul_tiled_2dPfS_S_iiii,"a",@progbits
	.sectionflags	@""
	.align	4
.nv.constant0._Z15matmul_tiled_2dPfS_S_iiii:
	.zero		936


//--------------------- SYMBOLS --------------------------

	.type		.nv.reservedSmem.offset0,@object
	.size		.nv.reservedSmem.offset0,0x4
	.type		.nv.reservedSmem.cap,@object
	.size		.nv.reservedSmem.cap,0x4
